//
// Generated by NVIDIA NVVM Compiler
//
// Compiler Build ID: CL-36424714
// Cuda compilation tools, release 13.0, V13.0.88
// Based on NVVM 20.0.0
//

.version 9.0
.target sm_100
.address_size 64

	// .globl	_Z12cuda_do_mathPfS_S_
.const .align 4 .b8 device_i[4];
.const .align 4 .b8 device_j[4];

.visible .entry _Z12cuda_do_mathPfS_S_(
	.param .u64 .ptr .align 1 _Z12cuda_do_mathPfS_S__param_0,
	.param .u64 .ptr .align 1 _Z12cuda_do_mathPfS_S__param_1,
	.param .u64 .ptr .align 1 _Z12cuda_do_mathPfS_S__param_2
)
{
	.reg .pred 	%p<3>;
	.reg .b32 	%r<14>;
	.reg .b32 	%f<19>;
	.reg .b64 	%rd<22>;

	ld.param.u64 	%rd4, [_Z12cuda_do_mathPfS_S__param_0];
	ld.param.u64 	%rd5, [_Z12cuda_do_mathPfS_S__param_1];
	ld.param.u64 	%rd6, [_Z12cuda_do_mathPfS_S__param_2];
	cvta.to.global.u64 	%rd1, %rd5;
	cvta.to.global.u64 	%rd2, %rd6;
	cvta.to.global.u64 	%rd3, %rd4;
	mov.u32 	%r4, %ctaid.x;
	shl.b32 	%r5, %r4, 10;
	mov.u32 	%r6, %tid.x;
	or.b32  	%r1, %r5, %r6;
	ld.const.u32 	%r2, [device_i];
	ld.const.u32 	%r3, [device_j];
	setp.gt.s32 	%p1, %r1, 999;
	@%p1 bra 	$L__BB0_4;
	setp.ne.s32 	%p2, %r2, %r3;
	@%p2 bra 	$L__BB0_3;
	mul.lo.s32 	%r12, %r2, 1001;
	mul.wide.s32 	%rd17, %r12, 4;
	add.s64 	%rd18, %rd3, %rd17;
	ld.global.f32 	%f13, [%rd18];
	st.global.f32 	[%rd2], %f13;
	mad.lo.s32 	%r13, %r2, 1000, %r1;
	mul.wide.s32 	%rd19, %r13, 4;
	add.s64 	%rd20, %rd1, %rd19;
	ld.global.f32 	%f14, [%rd20];
	div.rn.f32 	%f15, %f14, %f13;
	st.global.f32 	[%rd20], %f15;
	add.s64 	%rd21, %rd3, %rd19;
	ld.global.f32 	%f16, [%rd21];
	ld.global.f32 	%f17, [%rd2];
	div.rn.f32 	%f18, %f16, %f17;
	st.global.f32 	[%rd21], %f18;
	bra.uni 	$L__BB0_4;
$L__BB0_3:
	mul.lo.s32 	%r7, %r2, 1000;
	add.s32 	%r8, %r7, %r3;
	mul.wide.s32 	%rd7, %r8, 4;
	add.s64 	%rd8, %rd3, %rd7;
	ld.global.f32 	%f1, [%rd8];
	mul.lo.s32 	%r9, %r3, 1001;
	mul.wide.s32 	%rd9, %r9, 4;
	add.s64 	%rd10, %rd3, %rd9;
	ld.global.f32 	%f2, [%rd10];
	div.rn.f32 	%f3, %f1, %f2;
	st.global.f32 	[%rd2], %f3;
	mad.lo.s32 	%r10, %r3, 1000, %r1;
	mul.wide.s32 	%rd11, %r10, 4;
	add.s64 	%rd12, %rd3, %rd11;
	ld.global.f32 	%f4, [%rd12];
	mul.f32 	%f5, %f3, %f4;
	add.s32 	%r11, %r7, %r1;
	mul.wide.s32 	%rd13, %r11, 4;
	add.s64 	%rd14, %rd3, %rd13;
	ld.global.f32 	%f6, [%rd14];
	sub.f32 	%f7, %f6, %f5;
	st.global.f32 	[%rd14], %f7;
	ld.global.f32 	%f8, [%rd2];
	add.s64 	%rd15, %rd1, %rd11;
	ld.global.f32 	%f9, [%rd15];
	mul.f32 	%f10, %f8, %f9;
	add.s64 	%rd16, %rd1, %rd13;
	ld.global.f32 	%f11, [%rd16];
	sub.f32 	%f12, %f11, %f10;
	st.global.f32 	[%rd16], %f12;
$L__BB0_4:
	ret;

}
	// .globl	_Z4elimPfS_S_
.visible .entry _Z4elimPfS_S_(
	.param .u64 .ptr .align 1 _Z4elimPfS_S__param_0,
	.param .u64 .ptr .align 1 _Z4elimPfS_S__param_1,
	.param .u64 .ptr .align 1 _Z4elimPfS_S__param_2
)
{
	.reg .pred 	%p<2>;
	.reg .b32 	%r<14>;
	.reg .b32 	%f<13>;
	.reg .b64 	%rd<15>;

	ld.param.u64 	%rd3, [_Z4elimPfS_S__param_0];
	ld.param.u64 	%rd2, [_Z4elimPfS_S__param_1];
	ld.param.u64 	%rd4, [_Z4elimPfS_S__param_2];
	cvta.to.global.u64 	%rd1, %rd3;
	cvta.to.global.u64 	%rd5, %rd4;
	mov.u32 	%r3, %tid.y;
	mov.u32 	%r4, %ntid.y;
	mov.u32 	%r5, %ctaid.y;
	mad.lo.s32 	%r1, %r4, %r5, %r3;
	ld.global.f32 	%f2, [%rd5];
	cvt.rzi.s32.f32 	%r2, %f2;
	mad.lo.s32 	%r6, %r2, 1000, %r1;
	mul.wide.s32 	%rd6, %r6, 4;
	add.s64 	%rd7, %rd1, %rd6;
	ld.global.f32 	%f1, [%rd7];
	bar.sync 	0;
	cvt.rn.f32.u32 	%f3, %r1;
	ld.global.f32 	%f4, [%rd5];
	setp.eq.f32 	%p1, %f4, %f3;
	@%p1 bra 	$L__BB1_2;
	cvta.to.global.u64 	%rd8, %rd2;
	mov.u32 	%r7, %ctaid.x;
	mov.u32 	%r8, %ntid.x;
	mov.u32 	%r9, %tid.x;
	mad.lo.s32 	%r10, %r8, %r7, %r9;
	mul.lo.s32 	%r11, %r10, 1000;
	add.s32 	%r12, %r2, %r11;
	mul.wide.s32 	%rd9, %r12, 4;
	add.s64 	%rd10, %rd8, %rd9;
	ld.global.f32 	%f5, [%rd10];
	mul.f32 	%f6, %f1, %f5;
	add.s32 	%r13, %r11, %r1;
	mul.wide.s32 	%rd11, %r13, 4;
	add.s64 	%rd12, %rd8, %rd11;
	ld.global.f32 	%f7, [%rd12];
	sub.f32 	%f8, %f7, %f6;
	st.global.f32 	[%rd12], %f8;
	add.s64 	%rd13, %rd1, %rd9;
	ld.global.f32 	%f9, [%rd13];
	mul.f32 	%f10, %f1, %f9;
	add.s64 	%rd14, %rd1, %rd11;
	ld.global.f32 	%f11, [%rd14];
	sub.f32 	%f12, %f11, %f10;
	st.global.f32 	[%rd14], %f12;
$L__BB1_2:
	ret;

}
	// .globl	_Z9normalizePfS_S_Pi
.visible .entry _Z9normalizePfS_S_Pi(
	.param .u64 .ptr .align 1 _Z9normalizePfS_S_Pi_param_0,
	.param .u64 .ptr .align 1 _Z9normalizePfS_S_Pi_param_1,
	.param .u64 .ptr .align 1 _Z9normalizePfS_S_Pi_param_2,
	.param .u64 .ptr .align 1 _Z9normalizePfS_S_Pi_param_3
)
{
	.reg .b32 	%r<11>;
	.reg .b32 	%f<9>;
	.reg .b64 	%rd<16>;

	ld.param.u64 	%rd1, [_Z9normalizePfS_S_Pi_param_0];
	ld.param.u64 	%rd2, [_Z9normalizePfS_S_Pi_param_1];
	ld.param.u64 	%rd3, [_Z9normalizePfS_S_Pi_param_2];
	ld.param.u64 	%rd4, [_Z9normalizePfS_S_Pi_param_3];
	cvta.to.global.u64 	%rd5, %rd2;
	cvta.to.global.u64 	%rd6, %rd4;
	cvta.to.global.u64 	%rd7, %rd1;
	cvta.to.global.u64 	%rd8, %rd3;
	mov.u32 	%r1, %ctaid.x;
	shl.b32 	%r2, %r1, 10;
	mov.u32 	%r3, %tid.x;
	or.b32  	%r4, %r2, %r3;
	ld.global.f32 	%f1, [%rd8];
	cvt.rzi.s32.f32 	%r5, %f1;
	mul.lo.s32 	%r6, %r5, 1001;
	mul.wide.s32 	%rd9, %r6, 4;
	add.s64 	%rd10, %rd7, %rd9;
	ld.global.f32 	%f2, [%rd10];
	cvt.rzi.s32.f32 	%r7, %f2;
	mul.wide.s32 	%rd11, %r4, 4;
	add.s64 	%rd12, %rd6, %rd11;
	st.global.u32 	[%rd12], %r7;
	bar.sync 	0;
	mad.lo.s32 	%r8, %r4, 1000, %r5;
	mul.wide.s32 	%rd13, %r8, 4;
	add.s64 	%rd14, %rd7, %rd13;
	ld.global.f32 	%f3, [%rd14];
	ld.global.u32 	%r9, [%rd12];
	cvt.rn.f32.s32 	%f4, %r9;
	div.rn.f32 	%f5, %f3, %f4;
	st.global.f32 	[%rd14], %f5;
	add.s64 	%rd15, %rd5, %rd13;
	ld.global.f32 	%f6, [%rd15];
	ld.global.u32 	%r10, [%rd12];
	cvt.rn.f32.s32 	%f7, %r10;
	div.rn.f32 	%f8, %f6, %f7;
	st.global.f32 	[%rd15], %f8;
	ret;

}
	// .globl	_Z10reduce_maxPfS_PiS0_
.visible .entry _Z10reduce_maxPfS_PiS0_(
	.param .u64 .ptr .align 1 _Z10reduce_maxPfS_PiS0__param_0,
	.param .u64 .ptr .align 1 _Z10reduce_maxPfS_PiS0__param_1,
	.param .u64 .ptr .align 1 _Z10reduce_maxPfS_PiS0__param_2,
	.param .u64 .ptr .align 1 _Z10reduce_maxPfS_PiS0__param_3
)
{
	.reg .pred 	%p<5>;
	.reg .b32 	%r<7>;
	.reg .b32 	%f<2>;
	.reg .b64 	%rd<7>;

	ld.param.u64 	%rd1, [_Z10reduce_maxPfS_PiS0__param_0];
	ld.param.u64 	%rd2, [_Z10reduce_maxPfS_PiS0__param_3];
	mov.u32 	%r3, %ctaid.x;
	shl.b32 	%r4, %r3, 10;
	mov.u32 	%r5, %tid.x;
	or.b32  	%r1, %r4, %r5;
	ld.const.u32 	%r2, [device_j];
	setp.lt.s32 	%p1, %r1, %r2;
	setp.gt.s32 	%p2, %r1, 999;
	or.pred  	%p3, %p2, %p1;
	@%p3 bra 	$L__BB3_3;
	cvta.to.global.u64 	%rd3, %rd1;
	mad.lo.s32 	%r6, %r1, 1000, %r2;
	mul.wide.s32 	%rd4, %r6, 4;
	add.s64 	%rd5, %rd3, %rd4;
	ld.global.f32 	%f1, [%rd5];
	setp.eq.f32 	%p4, %f1, 0f00000000;
	@%p4 bra 	$L__BB3_3;
	cvta.to.global.u64 	%rd6, %rd2;
	st.global.u32 	[%rd6], %r1;
$L__BB3_3:
	ret;

}
	// .globl	_Z8copy_rowPfS_S_Pi
.visible .entry _Z8copy_rowPfS_S_Pi(
	.param .u64 .ptr .align 1 _Z8copy_rowPfS_S_Pi_param_0,
	.param .u64 .ptr .align 1 _Z8copy_rowPfS_S_Pi_param_1,
	.param .u64 .ptr .align 1 _Z8copy_rowPfS_S_Pi_param_2,
	.param .u64 .ptr .align 1 _Z8copy_rowPfS_S_Pi_param_3
)
{
	.reg .pred 	%p<2>;
	.reg .b32 	%r<9>;
	.reg .b32 	%f<7>;
	.reg .b64 	%rd<13>;

	ld.param.u64 	%rd1, [_Z8copy_rowPfS_S_Pi_param_0];
	ld.param.u64 	%rd2, [_Z8copy_rowPfS_S_Pi_param_1];
	ld.param.u64 	%rd3, [_Z8copy_rowPfS_S_Pi_param_3];
	mov.u32 	%r2, %ctaid.x;
	shl.b32 	%r3, %r2, 10;
	mov.u32 	%r4, %tid.x;
	or.b32  	%r1, %r3, %r4;
	setp.gt.s32 	%p1, %r1, 999;
	@%p1 bra 	$L__BB4_2;
	cvta.to.global.u64 	%rd4, %rd3;
	cvta.to.global.u64 	%rd5, %rd1;
	cvta.to.global.u64 	%rd6, %rd2;
	ld.const.u32 	%r5, [device_j];
	ld.global.u32 	%r6, [%rd4];
	mad.lo.s32 	%r7, %r6, 1000, %r1;
	mul.wide.s32 	%rd7, %r7, 4;
	add.s64 	%rd8, %rd5, %rd7;
	ld.global.f32 	%f1, [%rd8];
	mad.lo.s32 	%r8, %r5, 1000, %r1;
	mul.wide.s32 	%rd9, %r8, 4;
	add.s64 	%rd10, %rd5, %rd9;
	ld.global.f32 	%f2, [%rd10];
	add.f32 	%f3, %f1, %f2;
	st.global.f32 	[%rd10], %f3;
	add.s64 	%rd11, %rd6, %rd7;
	ld.global.f32 	%f4, [%rd11];
	add.s64 	%rd12, %rd6, %rd9;
	ld.global.f32 	%f5, [%rd12];
	add.f32 	%f6, %f4, %f5;
	st.global.f32 	[%rd12], %f6;
$L__BB4_2:
	ret;

}


// ===== COMPILED SASS (sm_100) =====

	.target	sm_100

	.elftype	@"ET_EXEC"


//--------------------- .note.nv.tkinfo           --------------------------
	.section	.note.nv.tkinfo,"",@"SHT_NOTE"
	.sectionflags	@"SHF_NOTE_NV_TKINFO"
	.tkinfo
        /*0018*/ 	.word	0x00000002
        /*0030*/ 	.string	""
        /*0030*/ 	.string	"ptxas"
        /*0030*/ 	.string	"Cuda compilation tools, release 13.0, V13.0.88"
        /*0030*/ 	.string	"Build cuda_13.0.r13.0/compiler.36424714_0"
        /*0030*/ 	.string	"-arch sm_100 -m 64 "



//--------------------- .note.nv.cuinfo           --------------------------
	.section	.note.nv.cuinfo,"",@"SHT_NOTE"
	.sectionflags	@"SHF_NOTE_NV_CUINFO"
        /*0018*/ 	.short	0x0002
        /*001a*/ 	.short	0x0064
        /*001c*/ 	.short	0x0082
	.zero		2


//--------------------- .nv.info                  --------------------------
	.section	.nv.info,"",@"SHT_CUDA_INFO"
	.align	4


	//----- nvinfo : EIATTR_REGCOUNT
	.align		4
        /*0000*/ 	.byte	0x04, 0x2f
        /*0002*/ 	.short	(.L_3 - .L_2)
	.align		4
.L_2:
        /*0004*/ 	.word	index@(_Z12cuda_do_mathPfS_S_)
        /*0008*/ 	.word	0x00000016


	//----- nvinfo : EIATTR_FRAME_SIZE
	.align		4
.L_3:
        /*000c*/ 	.byte	0x04, 0x11
        /*000e*/ 	.short	(.L_5 - .L_4)
	.align		4
.L_4:
        /*0010*/ 	.word	index@($__internal_1_$__cuda_sm3x_div_rn_noftz_f32_slowpath)
        /*0014*/ 	.word	0x00000000


	//----- nvinfo : EIATTR_FRAME_SIZE
	.align		4
.L_5:
        /*0018*/ 	.byte	0x04, 0x11
        /*001a*/ 	.short	(.L_7 - .L_6)
	.align		4
.L_6:
        /*001c*/ 	.word	index@(_Z12cuda_do_mathPfS_S_)
        /*0020*/ 	.word	0x00000000


	//----- nvinfo : EIATTR_REGCOUNT
	.align		4
.L_7:
        /*0024*/ 	.byte	0x04, 0x2f
        /*0026*/ 	.short	(.L_9 - .L_8)
	.align		4
.L_8:
        /*0028*/ 	.word	index@(_Z4elimPfS_S_)
        /*002c*/ 	.word	0x00000010


	//----- nvinfo : EIATTR_FRAME_SIZE
	.align		4
.L_9:
        /*0030*/ 	.byte	0x04, 0x11
        /*0032*/ 	.short	(.L_11 - .L_10)
	.align		4
.L_10:
        /*0034*/ 	.word	index@(_Z4elimPfS_S_)
        /*0038*/ 	.word	0x00000000


	//----- nvinfo : EIATTR_REGCOUNT
	.align		4
.L_11:
        /*003c*/ 	.byte	0x04, 0x2f
        /*003e*/ 	.short	(.L_13 - .L_12)
	.align		4
.L_12:
        /*0040*/ 	.word	index@(_Z9normalizePfS_S_Pi)
        /*0044*/ 	.word	0x00000013


	//----- nvinfo : EIATTR_FRAME_SIZE
	.align		4
.L_13:
        /*0048*/ 	.byte	0x04, 0x11
        /*004a*/ 	.short	(.L_15 - .L_14)
	.align		4
.L_14:
        /*004c*/ 	.word	index@($__internal_0_$__cuda_sm3x_div_rn_noftz_f32_slowpath)
        /*0050*/ 	.word	0x00000000


	//----- nvinfo : EIATTR_FRAME_SIZE
	.align		4
.L_15:
        /*0054*/ 	.byte	0x04, 0x11
        /*0056*/ 	.short	(.L_17 - .L_16)
	.align		4
.L_16:
        /*0058*/ 	.word	index@(_Z9normalizePfS_S_Pi)
        /*005c*/ 	.word	0x00000000


	//----- nvinfo : EIATTR_REGCOUNT
	.align		4
.L_17:
        /*0060*/ 	.byte	0x04, 0x2f
        /*0062*/ 	.short	(.L_19 - .L_18)
	.align		4
.L_18:
        /*0064*/ 	.word	index@(_Z10reduce_maxPfS_PiS0_)
        /*0068*/ 	.word	0x0000000a


	//----- nvinfo : EIATTR_FRAME_SIZE
	.align		4
.L_19:
        /*006c*/ 	.byte	0x04, 0x11
        /*006e*/ 	.short	(.L_21 - .L_20)
	.align		4
.L_20:
        /*0070*/ 	.word	index@(_Z10reduce_maxPfS_PiS0_)
        /*0074*/ 	.word	0x00000000


	//----- nvinfo : EIATTR_REGCOUNT
	.align		4
.L_21:
        /*0078*/ 	.byte	0x04, 0x2f
        /*007a*/ 	.short	(.L_23 - .L_22)
	.align		4
.L_22:
        /*007c*/ 	.word	index@(_Z8copy_rowPfS_S_Pi)
        /*0080*/ 	.word	0x00000012


	//----- nvinfo : EIATTR_FRAME_SIZE
	.align		4
.L_23:
        /*0084*/ 	.byte	0x04, 0x11
        /*0086*/ 	.short	(.L_25 - .L_24)
	.align		4
.L_24:
        /*0088*/ 	.word	index@(_Z8copy_rowPfS_S_Pi)
        /*008c*/ 	.word	0x00000000


	//----- nvinfo : EIATTR_MIN_STACK_SIZE
	.align		4
.L_25:
        /*0090*/ 	.byte	0x04, 0x12
        /*0092*/ 	.short	(.L_27 - .L_26)
	.align		4
.L_26:
        /*0094*/ 	.word	index@(_Z8copy_rowPfS_S_Pi)
        /*0098*/ 	.word	0x00000000


	//----- nvinfo : EIATTR_MIN_STACK_SIZE
	.align		4
.L_27:
        /*009c*/ 	.byte	0x04, 0x12
        /*009e*/ 	.short	(.L_29 - .L_28)
	.align		4
.L_28:
        /*00a0*/ 	.word	index@(_Z10reduce_maxPfS_PiS0_)
        /*00a4*/ 	.word	0x00000000


	//----- nvinfo : EIATTR_MIN_STACK_SIZE
	.align		4
.L_29:
        /*00a8*/ 	.byte	0x04, 0x12
        /*00aa*/ 	.short	(.L_31 - .L_30)
	.align		4
.L_30:
        /*00ac*/ 	.word	index@(_Z9normalizePfS_S_Pi)
        /*00b0*/ 	.word	0x00000000


	//----- nvinfo : EIATTR_MIN_STACK_SIZE
	.align		4
.L_31:
        /*00b4*/ 	.byte	0x04, 0x12
        /*00b6*/ 	.short	(.L_33 - .L_32)
	.align		4
.L_32:
        /*00b8*/ 	.word	index@(_Z4elimPfS_S_)
        /*00bc*/ 	.word	0x00000000


	//----- nvinfo : EIATTR_MIN_STACK_SIZE
	.align		4
.L_33:
        /*00c0*/ 	.byte	0x04, 0x12
        /*00c2*/ 	.short	(.L_35 - .L_34)
	.align		4
.L_34:
        /*00c4*/ 	.word	index@(_Z12cuda_do_mathPfS_S_)
        /*00c8*/ 	.word	0x00000000
.L_35:


//--------------------- .nv.compat                --------------------------
	.section	.nv.compat,"",@"SHT_CUDA_COMPAT_INFO"
	.align	4
        /*0000*/ 	.byte	0x02, 0x09, 0x00, 0x00, 0x02, 0x02, 0x01, 0x00, 0x02, 0x05, 0x05, 0x00, 0x03, 0x07, 0x01, 0x01
        /*0010*/ 	.byte	0x02, 0x03, 0x00, 0x00, 0x02, 0x06, 0x01, 0x00, 0x04, 0x0b, 0x08, 0x00, 0x01, 0x00, 0x00, 0x00
        /*0020*/ 	.byte	0x00, 0x00, 0x00, 0x00


//--------------------- .nv.info._Z8copy_rowPfS_S_Pi --------------------------
	.section	.nv.info._Z8copy_rowPfS_S_Pi,"",@"SHT_CUDA_INFO"
	.sectionflags	@""
	.align	4


	//----- nvinfo : EIATTR_CUDA_API_VERSION
	.align		4
        /*0000*/ 	.byte	0x04, 0x37
        /*0002*/ 	.short	(.L_37 - .L_36)
.L_36:
        /*0004*/ 	.word	0x00000082


	//----- nvinfo : EIATTR_KPARAM_INFO
	.align		4
.L_37:
        /*0008*/ 	.byte	0x04, 0x17
        /*000a*/ 	.short	(.L_39 - .L_38)
.L_38:
        /*000c*/ 	.word	0x00000000
        /*0010*/ 	.short	0x0003
        /*0012*/ 	.short	0x0018
        /*0014*/ 	.byte	0x00, 0xf5, 0x21, 0x00


	//----- nvinfo : EIATTR_KPARAM_INFO
	.align		4
.L_39:
        /*0018*/ 	.byte	0x04, 0x17
        /*001a*/ 	.short	(.L_41 - .L_40)
.L_40:
        /*001c*/ 	.word	0x00000000
        /*0020*/ 	.short	0x0002
        /*0022*/ 	.short	0x0010
        /*0024*/ 	.byte	0x00, 0xf5, 0x21, 0x00


	//----- nvinfo : EIATTR_KPARAM_INFO
	.align		4
.L_41:
        /*0028*/ 	.byte	0x04, 0x17
        /*002a*/ 	.short	(.L_43 - .L_42)
.L_42:
        /*002c*/ 	.word	0x00000000
        /*0030*/ 	.short	0x0001
        /*0032*/ 	.short	0x0008
        /*0034*/ 	.byte	0x00, 0xf5, 0x21, 0x00


	//----- nvinfo : EIATTR_KPARAM_INFO
	.align		4
.L_43:
        /*0038*/ 	.byte	0x04, 0x17
        /*003a*/ 	.short	(.L_45 - .L_44)
.L_44:
        /*003c*/ 	.word	0x00000000
        /*0040*/ 	.short	0x0000
        /*0042*/ 	.short	0x0000
        /*0044*/ 	.byte	0x00, 0xf5, 0x21, 0x00


	//----- nvinfo : EIATTR_SPARSE_MMA_MASK
	.align		4
.L_45:
        /*0048*/ 	.byte	0x03, 0x50
        /*004a*/ 	.short	0x0000


	//----- nvinfo : EIATTR_MAXREG_COUNT
	.align		4
        /*004c*/ 	.byte	0x03, 0x1b
        /*004e*/ 	.short	0x00ff


	//----- nvinfo : EIATTR_MERCURY_ISA_VERSION
	.align		4
        /*0050*/ 	.byte	0x03, 0x5f
        /*0052*/ 	.short	0x0101


	//----- nvinfo : EIATTR_VRC_CTA_INIT_COUNT
	.align		4
        /*0054*/ 	.byte	0x02, 0x4a
	.zero		1
	.zero		1


	//----- nvinfo : EIATTR_EXIT_INSTR_OFFSETS
	.align		4
        /*0058*/ 	.byte	0x04, 0x1c
        /*005a*/ 	.short	(.L_47 - .L_46)


	//   ....[0]....
.L_46:
        /*005c*/ 	.word	0x00000060


	//   ....[1]....
        /*0060*/ 	.word	0x000001b0


	//----- nvinfo : EIATTR_CBANK_PARAM_SIZE
	.align		4
.L_47:
        /*0064*/ 	.byte	0x03, 0x19
        /*0066*/ 	.short	0x0020


	//----- nvinfo : EIATTR_PARAM_CBANK
	.align		4
        /*0068*/ 	.byte	0x04, 0x0a
        /*006a*/ 	.short	(.L_49 - .L_48)
	.align		4
.L_48:
        /*006c*/ 	.word	index@(.nv.constant0._Z8copy_rowPfS_S_Pi)
        /*0070*/ 	.short	0x0380
        /*0072*/ 	.short	0x0020


	//----- nvinfo : EIATTR_SW_WAR
	.align		4
.L_49:
        /*0074*/ 	.byte	0x04, 0x36
        /*0076*/ 	.short	(.L_51 - .L_50)
.L_50:
        /*0078*/ 	.word	0x00000008
.L_51:


//--------------------- .nv.info._Z10reduce_maxPfS_PiS0_ --------------------------
	.section	.nv.info._Z10reduce_maxPfS_PiS0_,"",@"SHT_CUDA_INFO"
	.sectionflags	@""
	.align	4


	//----- nvinfo : EIATTR_CUDA_API_VERSION
	.align		4
        /*0000*/ 	.byte	0x04, 0x37
        /*0002*/ 	.short	(.L_53 - .L_52)
.L_52:
        /*0004*/ 	.word	0x00000082


	//----- nvinfo : EIATTR_KPARAM_INFO
	.align		4
.L_53:
        /*0008*/ 	.byte	0x04, 0x17
        /*000a*/ 	.short	(.L_55 - .L_54)
.L_54:
        /*000c*/ 	.word	0x00000000
        /*0010*/ 	.short	0x0003
        /*0012*/ 	.short	0x0018
        /*0014*/ 	.byte	0x00, 0xf5, 0x21, 0x00


	//----- nvinfo : EIATTR_KPARAM_INFO
	.align		4
.L_55:
        /*0018*/ 	.byte	0x04, 0x17
        /*001a*/ 	.short	(.L_57 - .L_56)
.L_56:
        /*001c*/ 	.word	0x00000000
        /*0020*/ 	.short	0x0002
        /*0022*/ 	.short	0x0010
        /*0024*/ 	.byte	0x00, 0xf5, 0x21, 0x00


	//----- nvinfo : EIATTR_KPARAM_INFO
	.align		4
.L_57:
        /*0028*/ 	.byte	0x04, 0x17
        /*002a*/ 	.short	(.L_59 - .L_58)
.L_58:
        /*002c*/ 	.word	0x00000000
        /*0030*/ 	.short	0x0001
        /*0032*/ 	.short	0x0008
        /*0034*/ 	.byte	0x00, 0xf5, 0x21, 0x00


	//----- nvinfo : EIATTR_KPARAM_INFO
	.align		4
.L_59:
        /*0038*/ 	.byte	0x04, 0x17
        /*003a*/ 	.short	(.L_61 - .L_60)
.L_60:
        /*003c*/ 	.word	0x00000000
        /*0040*/ 	.short	0x0000
        /*0042*/ 	.short	0x0000
        /*0044*/ 	.byte	0x00, 0xf5, 0x21, 0x00


	//----- nvinfo : EIATTR_SPARSE_MMA_MASK
	.align		4
.L_61:
        /*0048*/ 	.byte	0x03, 0x50
        /*004a*/ 	.short	0x0000


	//----- nvinfo : EIATTR_MAXREG_COUNT
	.align		4
        /*004c*/ 	.byte	0x03, 0x1b
        /*004e*/ 	.short	0x00ff


	//----- nvinfo : EIATTR_MERCURY_ISA_VERSION
	.align		4
        /*0050*/ 	.byte	0x03, 0x5f
        /*0052*/ 	.short	0x0101


	//----- nvinfo : EIATTR_VRC_CTA_INIT_COUNT
	.align		4
        /*0054*/ 	.byte	0x02, 0x4a
	.zero		1
	.zero		1


	//----- nvinfo : EIATTR_EXIT_INSTR_OFFSETS
	.align		4
        /*0058*/ 	.byte	0x04, 0x1c
        /*005a*/ 	.short	(.L_63 - .L_62)


	//   ....[0]....
.L_62:
        /*005c*/ 	.word	0x00000080


	//   ....[1]....
        /*0060*/ 	.word	0x000000f0


	//   ....[2]....
        /*0064*/ 	.word	0x00000120


	//----- nvinfo : EIATTR_CBANK_PARAM_SIZE
	.align		4
.L_63:
        /*0068*/ 	.byte	0x03, 0x19
        /*006a*/ 	.short	0x0020


	//----- nvinfo : EIATTR_PARAM_CBANK
	.align		4
        /*006c*/ 	.byte	0x04, 0x0a
        /*006e*/ 	.short	(.L_65 - .L_64)
	.align		4
.L_64:
        /*0070*/ 	.word	index@(.nv.constant0._Z10reduce_maxPfS_PiS0_)
        /*0074*/ 	.short	0x0380
        /*0076*/ 	.short	0x0020


	//----- nvinfo : EIATTR_SW_WAR
	.align		4
.L_65:
        /*0078*/ 	.byte	0x04, 0x36
        /*007a*/ 	.short	(.L_67 - .L_66)
.L_66:
        /*007c*/ 	.word	0x00000008
.L_67:


//--------------------- .nv.info._Z9normalizePfS_S_Pi --------------------------
	.section	.nv.info._Z9normalizePfS_S_Pi,"",@"SHT_CUDA_INFO"
	.sectionflags	@""
	.align	4


	//----- nvinfo : EIATTR_CUDA_API_VERSION
	.align		4
        /*0000*/ 	.byte	0x04, 0x37
        /*0002*/ 	.short	(.L_69 - .L_68)
.L_68:
        /*0004*/ 	.word	0x00000082


	//----- nvinfo : EIATTR_KPARAM_INFO
	.align		4
.L_69:
        /*0008*/ 	.byte	0x04, 0x17
        /*000a*/ 	.short	(.L_71 - .L_70)
.L_70:
        /*000c*/ 	.word	0x00000000
        /*0010*/ 	.short	0x0003
        /*0012*/ 	.short	0x0018
        /*0014*/ 	.byte	0x00, 0xf5, 0x21, 0x00


	//----- nvinfo : EIATTR_KPARAM_INFO
	.align		4
.L_71:
        /*0018*/ 	.byte	0x04, 0x17
        /*001a*/ 	.short	(.L_73 - .L_72)
.L_72:
        /*001c*/ 	.word	0x00000000
        /*0020*/ 	.short	0x0002
        /*0022*/ 	.short	0x0010
        /*0024*/ 	.byte	0x00, 0xf5, 0x21, 0x00


	//----- nvinfo : EIATTR_KPARAM_INFO
	.align		4
.L_73:
        /*0028*/ 	.byte	0x04, 0x17
        /*002a*/ 	.short	(.L_75 - .L_74)
.L_74:
        /*002c*/ 	.word	0x00000000
        /*0030*/ 	.short	0x0001
        /*0032*/ 	.short	0x0008
        /*0034*/ 	.byte	0x00, 0xf5, 0x21, 0x00


	//----- nvinfo : EIATTR_KPARAM_INFO
	.align		4
.L_75:
        /*0038*/ 	.byte	0x04, 0x17
        /*003a*/ 	.short	(.L_77 - .L_76)
.L_76:
        /*003c*/ 	.word	0x00000000
        /*0040*/ 	.short	0x0000
        /*0042*/ 	.short	0x0000
        /*0044*/ 	.byte	0x00, 0xf5, 0x21, 0x00


	//----- nvinfo : EIATTR_SPARSE_MMA_MASK
	.align		4
.L_77:
        /*0048*/ 	.byte	0x03, 0x50
        /*004a*/ 	.short	0x0000


	//----- nvinfo : EIATTR_MAXREG_COUNT
	.align		4
        /*004c*/ 	.byte	0x03, 0x1b
        /*004e*/ 	.short	0x00ff


	//----- nvinfo : EIATTR_NUM_BARRIERS
	.align		4
        /*0050*/ 	.byte	0x02, 0x4c
        /*0052*/ 	.byte	0x01
	.zero		1


	//----- nvinfo : EIATTR_MERCURY_ISA_VERSION
	.align		4
        /*0054*/ 	.byte	0x03, 0x5f
        /*0056*/ 	.short	0x0101


	//----- nvinfo : EIATTR_VRC_CTA_INIT_COUNT
	.align		4
        /*0058*/ 	.byte	0x02, 0x4a
	.zero		1
	.zero		1


	//----- nvinfo : EIATTR_EXIT_INSTR_OFFSETS
	.align		4
        /*005c*/ 	.byte	0x04, 0x1c
        /*005e*/ 	.short	(.L_79 - .L_78)


	//   ....[0]....
.L_78:
        /*0060*/ 	.word	0x00000380


	//----- nvinfo : EIATTR_CRS_STACK_SIZE
	.align		4
.L_79:
        /*0064*/ 	.byte	0x04, 0x1e
        /*0066*/ 	.short	(.L_81 - .L_80)
.L_80:
        /*0068*/ 	.word	0x00000000


	//----- nvinfo : EIATTR_CBANK_PARAM_SIZE
	.align		4
.L_81:
        /*006c*/ 	.byte	0x03, 0x19
        /*006e*/ 	.short	0x0020


	//----- nvinfo : EIATTR_PARAM_CBANK
	.align		4
        /*0070*/ 	.byte	0x04, 0x0a
        /*0072*/ 	.short	(.L_83 - .L_82)
	.align		4
.L_82:
        /*0074*/ 	.word	index@(.nv.constant0._Z9normalizePfS_S_Pi)
        /*0078*/ 	.short	0x0380
        /*007a*/ 	.short	0x0020


	//----- nvinfo : EIATTR_SW_WAR
	.align		4
.L_83:
        /*007c*/ 	.byte	0x04, 0x36
        /*007e*/ 	.short	(.L_85 - .L_84)
.L_84:
        /*0080*/ 	.word	0x00000008
.L_85:


//--------------------- .nv.info._Z4elimPfS_S_    --------------------------
	.section	.nv.info._Z4elimPfS_S_,"",@"SHT_CUDA_INFO"
	.sectionflags	@""
	.align	4


	//----- nvinfo : EIATTR_CUDA_API_VERSION
	.align		4
        /*0000*/ 	.byte	0x04, 0x37
        /*0002*/ 	.short	(.L_87 - .L_86)
.L_86:
        /*0004*/ 	.word	0x00000082


	//----- nvinfo : EIATTR_KPARAM_INFO
	.align		4
.L_87:
        /*0008*/ 	.byte	0x04, 0x17
        /*000a*/ 	.short	(.L_89 - .L_88)
.L_88:
        /*000c*/ 	.word	0x00000000
        /*0010*/ 	.short	0x0002
        /*0012*/ 	.short	0x0010
        /*0014*/ 	.byte	0x00, 0xf5, 0x21, 0x00


	//----- nvinfo : EIATTR_KPARAM_INFO
	.align		4
.L_89:
        /*0018*/ 	.byte	0x04, 0x17
        /*001a*/ 	.short	(.L_91 - .L_90)
.L_90:
        /*001c*/ 	.word	0x00000000
        /*0020*/ 	.short	0x0001
        /*0022*/ 	.short	0x0008
        /*0024*/ 	.byte	0x00, 0xf5, 0x21, 0x00


	//----- nvinfo : EIATTR_KPARAM_INFO
	.align		4
.L_91:
        /*0028*/ 	.byte	0x04, 0x17
        /*002a*/ 	.short	(.L_93 - .L_92)
.L_92:
        /*002c*/ 	.word	0x00000000
        /*0030*/ 	.short	0x0000
        /*0032*/ 	.short	0x0000
        /*0034*/ 	.byte	0x00, 0xf5, 0x21, 0x00


	//----- nvinfo : EIATTR_SPARSE_MMA_MASK
	.align		4
.L_93:
        /*0038*/ 	.byte	0x03, 0x50
        /*003a*/ 	.short	0x0000


	//----- nvinfo : EIATTR_MAXREG_COUNT
	.align		4
        /*003c*/ 	.byte	0x03, 0x1b
        /*003e*/ 	.short	0x00ff


	//----- nvinfo : EIATTR_NUM_BARRIERS
	.align		4
        /*0040*/ 	.byte	0x02, 0x4c
        /*0042*/ 	.byte	0x01
	.zero		1


	//----- nvinfo : EIATTR_MERCURY_ISA_VERSION
	.align		4
        /*0044*/ 	.byte	0x03, 0x5f
        /*0046*/ 	.short	0x0101


	//----- nvinfo : EIATTR_VRC_CTA_INIT_COUNT
	.align		4
        /*0048*/ 	.byte	0x02, 0x4a
	.zero		1
	.zero		1


	//----- nvinfo : EIATTR_EXIT_INSTR_OFFSETS
	.align		4
        /*004c*/ 	.byte	0x04, 0x1c
        /*004e*/ 	.short	(.L_95 - .L_94)


	//   ....[0]....
.L_94:
        /*0050*/ 	.word	0x00000110


	//   ....[1]....
        /*0054*/ 	.word	0x00000250


	//----- nvinfo : EIATTR_CBANK_PARAM_SIZE
	.align		4
.L_95:
        /*0058*/ 	.byte	0x03, 0x19
        /*005a*/ 	.short	0x0018


	//----- nvinfo : EIATTR_PARAM_CBANK
	.align		4
        /*005c*/ 	.byte	0x04, 0x0a
        /*005e*/ 	.short	(.L_97 - .L_96)
	.align		4
.L_96:
        /*0060*/ 	.word	index@(.nv.constant0._Z4elimPfS_S_)
        /*0064*/ 	.short	0x0380
        /*0066*/ 	.short	0x0018


	//----- nvinfo : EIATTR_SW_WAR
	.align		4
.L_97:
        /*0068*/ 	.byte	0x04, 0x36
        /*006a*/ 	.short	(.L_99 - .L_98)
.L_98:
        /*006c*/ 	.word	0x00000008
.L_99:


//--------------------- .nv.info._Z12cuda_do_mathPfS_S_ --------------------------
	.section	.nv.info._Z12cuda_do_mathPfS_S_,"",@"SHT_CUDA_INFO"
	.sectionflags	@""
	.align	4


	//----- nvinfo : EIATTR_CUDA_API_VERSION
	.align		4
        /*0000*/ 	.byte	0x04, 0x37
        /*0002*/ 	.short	(.L_101 - .L_100)
.L_100:
        /*0004*/ 	.word	0x00000082


	//----- nvinfo : EIATTR_KPARAM_INFO
	.align		4
.L_101:
        /*0008*/ 	.byte	0x04, 0x17
        /*000a*/ 	.short	(.L_103 - .L_102)
.L_102:
        /*000c*/ 	.word	0x00000000
        /*0010*/ 	.short	0x0002
        /*0012*/ 	.short	0x0010
        /*0014*/ 	.byte	0x00, 0xf5, 0x21, 0x00


	//----- nvinfo : EIATTR_KPARAM_INFO
	.align		4
.L_103:
        /*0018*/ 	.byte	0x04, 0x17
        /*001a*/ 	.short	(.L_105 - .L_104)
.L_104:
        /*001c*/ 	.word	0x00000000
        /*0020*/ 	.short	0x0001
        /*0022*/ 	.short	0x0008
        /*0024*/ 	.byte	0x00, 0xf5, 0x21, 0x00


	//----- nvinfo : EIATTR_KPARAM_INFO
	.align		4
.L_105:
        /*0028*/ 	.byte	0x04, 0x17
        /*002a*/ 	.short	(.L_107 - .L_106)
.L_106:
        /*002c*/ 	.word	0x00000000
        /*0030*/ 	.short	0x0000
        /*0032*/ 	.short	0x0000
        /*0034*/ 	.byte	0x00, 0xf5, 0x21, 0x00


	//----- nvinfo : EIATTR_SPARSE_MMA_MASK
	.align		4
.L_107:
        /*0038*/ 	.byte	0x03, 0x50
        /*003a*/ 	.short	0x0000


	//----- nvinfo : EIATTR_MAXREG_COUNT
	.align		4
        /*003c*/ 	.byte	0x03, 0x1b
        /*003e*/ 	.short	0x00ff


	//----- nvinfo : EIATTR_MERCURY_ISA_VERSION
	.align		4
        /*0040*/ 	.byte	0x03, 0x5f
        /*0042*/ 	.short	0x0101


	//----- nvinfo : EIATTR_VRC_CTA_INIT_COUNT
	.align		4
        /*0044*/ 	.byte	0x02, 0x4a
	.zero		1
	.zero		1


	//----- nvinfo : EIATTR_EXIT_INSTR_OFFSETS
	.align		4
        /*0048*/ 	.byte	0x04, 0x1c
        /*004a*/ 	.short	(.L_109 - .L_108)


	//   ....[0]....
.L_108:
        /*004c*/ 	.word	0x00000060


	//   ....[1]....
        /*0050*/ 	.word	0x00000370


	//   ....[2]....
        /*0054*/ 	.word	0x000005f0


	//----- nvinfo : EIATTR_CRS_STACK_SIZE
	.align		4
.L_109:
        /*0058*/ 	.byte	0x04, 0x1e
        /*005a*/ 	.short	(.L_111 - .L_110)
.L_110:
        /*005c*/ 	.word	0x00000000


	//----- nvinfo : EIATTR_CBANK_PARAM_SIZE
	.align		4
.L_111:
        /*0060*/ 	.byte	0x03, 0x19
        /*0062*/ 	.short	0x0018


	//----- nvinfo : EIATTR_PARAM_CBANK
	.align		4
        /*0064*/ 	.byte	0x04, 0x0a
        /*0066*/ 	.short	(.L_113 - .L_112)
	.align		4
.L_112:
        /*0068*/ 	.word	index@(.nv.constant0._Z12cuda_do_mathPfS_S_)
        /*006c*/ 	.short	0x0380
        /*006e*/ 	.short	0x0018


	//----- nvinfo : EIATTR_SW_WAR
	.align		4
.L_113:
        /*0070*/ 	.byte	0x04, 0x36
        /*0072*/ 	.short	(.L_115 - .L_114)
.L_114:
        /*0074*/ 	.word	0x00000008
.L_115:


//--------------------- .nv.callgraph             --------------------------
	.section	.nv.callgraph,"",@"SHT_CUDA_CALLGRAPH"
	.align	4
	.sectionentsize	8
	.align		4
        /*0000*/ 	.word	0x00000000
	.align		4
        /*0004*/ 	.word	0xffffffff
	.align		4
        /*0008*/ 	.word	0x00000000
	.align		4
        /*000c*/ 	.word	0xfffffffe
	.align		4
        /*0010*/ 	.word	0x00000000
	.align		4
        /*0014*/ 	.word	0xfffffffd
	.align		4
        /*0018*/ 	.word	0x00000000
	.align		4
        /*001c*/ 	.word	0xfffffffc


//--------------------- .nv.constant3             --------------------------
	.section	.nv.constant3,"a",@progbits
	.align	4
.nv.constant3:
	.type		device_i,@object
	.size		device_i,(device_j - device_i)
device_i:
	.zero		4
	.type		device_j,@object
	.size		device_j,(.L_1 - device_j)
device_j:
	.zero		4
.L_1:


//--------------------- .text._Z8copy_rowPfS_S_Pi --------------------------
	.section	.text._Z8copy_rowPfS_S_Pi,"ax",@progbits
	.align	128
        .global         _Z8copy_rowPfS_S_Pi
        .type           _Z8copy_rowPfS_S_Pi,@function
        .size           _Z8copy_rowPfS_S_Pi,(.L_x_39 - _Z8copy_rowPfS_S_Pi)
        .other          _Z8copy_rowPfS_S_Pi,@"STO_CUDA_ENTRY STV_DEFAULT"
_Z8copy_rowPfS_S_Pi:
.text._Z8copy_rowPfS_S_Pi:
[----:B------:R-:W-:Y:S01]  /*0000*/  LDC R1, c[0x0][0x37c] ;  /* 0x0000df00ff017b82 */ /* 0x000fe20000000800 */
[----:B------:R-:W0:Y:S07]  /*0010*/  S2R R0, SR_TID.X ;  /* 0x0000000000007919 */ /* 0x000e2e0000002100 */
[----:B------:R-:W1:Y:S02]  /*0020*/  S2UR UR4, SR_CTAID.X ;  /* 0x00000000000479c3 */ /* 0x000e640000002500 */
[----:B-1----:R-:W-:-:S06]  /*0030*/  USHF.L.U32 UR4, UR4, 0xa, URZ ;  /* 0x0000000a04047899 */ /* 0x002fcc00080006ff */
[----:B0-----:R-:W-:-:S04]  /*0040*/  LOP3.LUT R0, R0, UR4, RZ, 0xfc, !PT ;  /* 0x0000000400007c12 */ /* 0x001fc8000f8efcff */
[----:B------:R-:W-:-:S13]  /*0050*/  ISETP.GT.AND P0, PT, R0, 0x3e7, PT ;  /* 0x000003e70000780c */ /* 0x000fda0003f04270 */
[----:B------:R-:W-:Y:S05]  /*0060*/  @P0 EXIT ;  /* 0x000000000000094d */ /* 0x000fea0003800000 */
[----:B------:R-:W0:Y:S01]  /*0070*/  LDC.64 R2, c[0x0][0x398] ;  /* 0x0000e600ff027b82 */ /* 0x000e220000000a00 */
[----:B------:R-:W0:Y:S07]  /*0080*/  LDCU.64 UR4, c[0x0][0x358] ;  /* 0x00006b00ff0477ac */ /* 0x000e2e0008000a00 */
[----:B------:R-:W1:Y:S08]  /*0090*/  LDC R13, c[0x3][0x4] ;  /* 0x00c00100ff0d7b82 */ /* 0x000e700000000800 */
[----:B------:R-:W2:Y:S01]  /*00a0*/  LDC.64 R4, c[0x0][0x380] ;  /* 0x0000e000ff047b82 */ /* 0x000ea20000000a00 */
[----:B0-----:R-:W3:Y:S07]  /*00b0*/  LDG.E R3, desc[UR4][R2.64] ;  /* 0x0000000402037981 */ /* 0x001eee000c1e1900 */
[----:B------:R-:W0:Y:S01]  /*00c0*/  LDC.64 R8, c[0x0][0x388] ;  /* 0x0000e200ff087b82 */ /* 0x000e220000000a00 */
[----:B-1----:R-:W-:-:S04]  /*00d0*/  IMAD R13, R13, 0x3e8, R0 ;  /* 0x000003e80d0d7824 */ /* 0x002fc800078e0200 */
[----:B--2---:R-:W-:-:S05]  /*00e0*/  IMAD.WIDE R6, R13, 0x4, R4 ;  /* 0x000000040d067825 */ /* 0x004fca00078e0204 */
[----:B------:R-:W2:Y:S01]  /*00f0*/  LDG.E R15, desc[UR4][R6.64] ;  /* 0x00000004060f7981 */ /* 0x000ea2000c1e1900 */
[----:B---3--:R-:W-:-:S04]  /*0100*/  IMAD R11, R3, 0x3e8, R0 ;  /* 0x000003e8030b7824 */ /* 0x008fc800078e0200 */
[----:B------:R-:W-:-:S06]  /*0110*/  IMAD.WIDE R4, R11, 0x4, R4 ;  /* 0x000000040b047825 */ /* 0x000fcc00078e0204 */
[----:B------:R-:W2:Y:S01]  /*0120*/  LDG.E R4, desc[UR4][R4.64] ;  /* 0x0000000404047981 */ /* 0x000ea2000c1e1900 */
[----:B0-----:R-:W-:-:S04]  /*0130*/  IMAD.WIDE R2, R11, 0x4, R8 ;  /* 0x000000040b027825 */ /* 0x001fc800078e0208 */
[----:B------:R-:W-:-:S04]  /*0140*/  IMAD.WIDE R8, R13, 0x4, R8 ;  /* 0x000000040d087825 */ /* 0x000fc800078e0208 */
[----:B--2---:R-:W-:-:S05]  /*0150*/  FADD R15, R4, R15 ;  /* 0x0000000f040f7221 */ /* 0x004fca0000000000 */
[----:B------:R-:W-:Y:S04]  /*0160*/  STG.E desc[UR4][R6.64], R15 ;  /* 0x0000000f06007986 */ /* 0x000fe8000c101904 */
[----:B------:R-:W2:Y:S04]  /*0170*/  LDG.E R2, desc[UR4][R2.64] ;  /* 0x0000000402027981 */ /* 0x000ea8000c1e1900 */
[----:B------:R-:W2:Y:S02]  /*0180*/  LDG.E R11, desc[UR4][R8.64] ;  /* 0x00000004080b7981 */ /* 0x000ea4000c1e1900 */
[----:B--2---:R-:W-:-:S05]  /*0190*/  FADD R11, R2, R11 ;  /* 0x0000000b020b7221 */ /* 0x004fca0000000000 */
[----:B------:R-:W-:Y:S01]  /*01a0*/  STG.E desc[UR4][R8.64], R11 ;  /* 0x0000000b08007986 */ /* 0x000fe2000c101904 */
[----:B------:R-:W-:Y:S05]  /*01b0*/  EXIT ;  /* 0x000000000000794d */ /* 0x000fea0003800000 */
.L_x_0:
[----:B------:R-:W-:-:S00]  /*01c0*/  BRA `(.L_x_0) ;  /* 0xfffffffc00fc7947 */ /* 0x000fc0000383ffff */
[----:B------:R-:W-:-:S00]  /*01d0*/  NOP ;  /* 0x0000000000007918 */ /* 0x000fc00000000000 */
        /* <DEDUP_REMOVED lines=10> */
.L_x_39:


//--------------------- .text._Z10reduce_maxPfS_PiS0_ --------------------------
	.section	.text._Z10reduce_maxPfS_PiS0_,"ax",@progbits
	.align	128
        .global         _Z10reduce_maxPfS_PiS0_
        .type           _Z10reduce_maxPfS_PiS0_,@function
        .size           _Z10reduce_maxPfS_PiS0_,(.L_x_40 - _Z10reduce_maxPfS_PiS0_)
        .other          _Z10reduce_maxPfS_PiS0_,@"STO_CUDA_ENTRY STV_DEFAULT"
_Z10reduce_maxPfS_PiS0_:
.text._Z10reduce_maxPfS_PiS0_:
[----:B------:R-:W-:Y:S01]  /*0000*/  LDC R1, c[0x0][0x37c] ;  /* 0x0000df00ff017b82 */ /* 0x000fe20000000800 */
[----:B------:R-:W0:Y:S07]  /*0010*/  S2R R5, SR_TID.X ;  /* 0x0000000000057919 */ /* 0x000e2e0000002100 */
[----:B------:R-:W1:Y:S08]  /*0020*/  S2UR UR4, SR_CTAID.X ;  /* 0x00000000000479c3 */ /* 0x000e700000002500 */
[----:B------:R-:W2:Y:S01]  /*0030*/  LDC R0, c[0x3][0x4] ;  /* 0x00c00100ff007b82 */ /* 0x000ea20000000800 */
[----:B-1----:R-:W-:-:S06]  /*0040*/  USHF.L.U32 UR4, UR4, 0xa, URZ ;  /* 0x0000000a04047899 */ /* 0x002fcc00080006ff */
[----:B0-----:R-:W-:-:S04]  /*0050*/  LOP3.LUT R5, R5, UR4, RZ, 0xfc, !PT ;  /* 0x0000000405057c12 */ /* 0x001fc8000f8efcff */
[----:B--2---:R-:W-:-:S04]  /*0060*/  ISETP.GE.AND P0, PT, R5, R0, PT ;  /* 0x000000000500720c */ /* 0x004fc80003f06270 */
[----:B------:R-:W-:-:S13]  /*0070*/  ISETP.GT.OR P0, PT, R5, 0x3e7, !P0 ;  /* 0x000003e70500780c */ /* 0x000fda0004704670 */
[----:B------:R-:W-:Y:S05]  /*0080*/  @P0 EXIT ;  /* 0x000000000000094d */ /* 0x000fea0003800000 */
[----:B------:R-:W0:Y:S01]  /*0090*/  LDC.64 R2, c[0x0][0x380] ;  /* 0x0000e000ff027b82 */ /* 0x000e220000000a00 */
[----:B------:R-:W1:Y:S01]  /*00a0*/  LDCU.64 UR4, c[0x0][0x358] ;  /* 0x00006b00ff0477ac */ /* 0x000e620008000a00 */
[----:B------:R-:W-:-:S04]  /*00b0*/  IMAD R7, R5, 0x3e8, R0 ;  /* 0x000003e805077824 */ /* 0x000fc800078e0200 */
[----:B0-----:R-:W-:-:S06]  /*00c0*/  IMAD.WIDE R2, R7, 0x4, R2 ;  /* 0x0000000407027825 */ /* 0x001fcc00078e0202 */
[----:B-1----:R-:W2:Y:S02]  /*00d0*/  LDG.E R2, desc[UR4][R2.64] ;  /* 0x0000000402027981 */ /* 0x002ea4000c1e1900 */
[----:B--2---:R-:W-:-:S13]  /*00e0*/  FSETP.NEU.AND P0, PT, R2, RZ, PT ;  /* 0x000000ff0200720b */ /* 0x004fda0003f0d000 */
[----:B------:R-:W-:Y:S05]  /*00f0*/  @!P0 EXIT ;  /* 0x000000000000894d */ /* 0x000fea0003800000 */
[----:B------:R-:W0:Y:S02]  /*0100*/  LDC.64 R2, c[0x0][0x398] ;  /* 0x0000e600ff027b82 */ /* 0x000e240000000a00 */
[----:B0-----:R-:W-:Y:S01]  /*0110*/  STG.E desc[UR4][R2.64], R5 ;  /* 0x0000000502007986 */ /* 0x001fe2000c101904 */
[----:B------:R-:W-:Y:S05]  /*0120*/  EXIT ;  /* 0x000000000000794d */ /* 0x000fea0003800000 */
.L_x_1:
        /* <DEDUP_REMOVED lines=13> */
.L_x_40:


//--------------------- .text._Z9normalizePfS_S_Pi --------------------------
	.section	.text._Z9normalizePfS_S_Pi,"ax",@progbits
	.align	128
        .global         _Z9normalizePfS_S_Pi
        .type           _Z9normalizePfS_S_Pi,@function
        .size           _Z9normalizePfS_S_Pi,(.L_x_37 - _Z9normalizePfS_S_Pi)
        .other          _Z9normalizePfS_S_Pi,@"STO_CUDA_ENTRY STV_DEFAULT"
_Z9normalizePfS_S_Pi:
.text._Z9normalizePfS_S_Pi:
[----:B------:R-:W-:Y:S08]  /*0000*/  LDC R1, c[0x0][0x37c] ;  /* 0x0000df00ff017b82 */ /* 0x000ff00000000800 */
[----:B------:R-:W0:Y:S01]  /*0010*/  LDC.64 R2, c[0x0][0x390] ;  /* 0x0000e400ff027b82 */ /* 0x000e220000000a00 */
[----:B------:R-:W0:Y:S07]  /*0020*/  LDCU.64 UR6, c[0x0][0x358] ;  /* 0x00006b00ff0677ac */ /* 0x000e2e0008000a00 */
[----:B------:R-:W1:Y:S01]  /*0030*/  LDC.64 R10, c[0x0][0x380] ;  /* 0x0000e000ff0a7b82 */ /* 0x000e620000000a00 */
[----:B------:R-:W2:Y:S07]  /*0040*/  S2R R0, SR_TID.X ;  /* 0x0000000000007919 */ /* 0x000eae0000002100 */
[----:B------:R-:W3:Y:S01]  /*0050*/  S2UR UR4, SR_CTAID.X ;  /* 0x00000000000479c3 */ /* 0x000ee20000002500 */
[----:B0-----:R-:W4:Y:S07]  /*0060*/  LDG.E R2, desc[UR6][R2.64] ;  /* 0x0000000602027981 */ /* 0x001f2e000c1e1900 */
[----:B------:R-:W0:Y:S01]  /*0070*/  LDC.64 R4, c[0x0][0x398] ;  /* 0x0000e600ff047b82 */ /* 0x000e220000000a00 */
[----:B----4-:R-:W4:Y:S02]  /*0080*/  F2I.TRUNC.NTZ R8, R2 ;  /* 0x0000000200087305 */ /* 0x010f24000020f100 */
[----:B----4-:R-:W-:-:S04]  /*0090*/  IMAD R7, R8, 0x3e9, RZ ;  /* 0x000003e908077824 */ /* 0x010fc800078e02ff */
[----:B-1----:R-:W-:-:S05]  /*00a0*/  IMAD.WIDE R6, R7, 0x4, R10 ;  /* 0x0000000407067825 */ /* 0x002fca00078e020a */
[----:B------:R1:W4:Y:S01]  /*00b0*/  LDG.E R9, desc[UR6][R6.64] ;  /* 0x0000000606097981 */ /* 0x000322000c1e1900 */
[----:B---3--:R-:W-:-:S06]  /*00c0*/  USHF.L.U32 UR4, UR4, 0xa, URZ ;  /* 0x0000000a04047899 */ /* 0x008fcc00080006ff */
[----:B--2---:R-:W-:-:S05]  /*00d0*/  LOP3.LUT R3, R0, UR4, RZ, 0xfc, !PT ;  /* 0x0000000400037c12 */ /* 0x004fca000f8efcff */
[----:B0-----:R-:W-:-:S04]  /*00e0*/  IMAD.WIDE R4, R3, 0x4, R4 ;  /* 0x0000000403047825 */ /* 0x001fc800078e0204 */
[----:B------:R-:W-:-:S04]  /*00f0*/  IMAD R8, R3, 0x3e8, R8 ;  /* 0x000003e803087824 */ /* 0x000fc800078e0208 */
[----:B-1----:R-:W-:Y:S01]  /*0100*/  IMAD.WIDE R6, R8, 0x4, R10 ;  /* 0x0000000408067825 */ /* 0x002fe200078e020a */
[----:B----4-:R-:W0:Y:S02]  /*0110*/  F2I.TRUNC.NTZ R9, R9 ;  /* 0x0000000900097305 */ /* 0x010e24000020f100 */
[----:B0-----:R0:W-:Y:S01]  /*0120*/  STG.E desc[UR6][R4.64], R9 ;  /* 0x0000000904007986 */ /* 0x0011e2000c101906 */
[----:B------:R-:W-:Y:S06]  /*0130*/  BAR.SYNC.DEFER_BLOCKING 0x0 ;  /* 0x0000000000007b1d */ /* 0x000fec0000010000 */
[----:B------:R-:W2:Y:S04]  /*0140*/  LDG.E R2, desc[UR6][R4.64] ;  /* 0x0000000604027981 */ /* 0x000ea8000c1e1900 */
[----:B------:R-:W3:Y:S01]  /*0150*/  LDG.E R0, desc[UR6][R6.64] ;  /* 0x0000000606007981 */ /* 0x000ee2000c1e1900 */
[----:B------:R-:W-:Y:S01]  /*0160*/  BSSY.RECONVERGENT B0, `(.L_x_2) ;  /* 0x000000d000007945 */ /* 0x000fe20003800200 */
[----:B--2---:R-:W-:-:S04]  /*0170*/  I2FP.F32.S32 R3, R2 ;  /* 0x0000000200037245 */ /* 0x004fc80000201400 */
[----:B------:R-:W1:Y:S08]  /*0180*/  MUFU.RCP R2, R3 ;  /* 0x0000000300027308 */ /* 0x000e700000001000 */
[----:B---3--:R-:W2:Y:S01]  /*0190*/  FCHK P0, R0, R3 ;  /* 0x0000000300007302 */ /* 0x008ea20000000000 */
[----:B-1----:R-:W-:-:S04]  /*01a0*/  FFMA R11, -R3, R2, 1 ;  /* 0x3f800000030b7423 */ /* 0x002fc80000000102 */
[----:B------:R-:W-:-:S04]  /*01b0*/  FFMA R11, R2, R11, R2 ;  /* 0x0000000b020b7223 */ /* 0x000fc80000000002 */
[----:B------:R-:W-:-:S04]  /*01c0*/  FFMA R2, R0, R11, RZ ;  /* 0x0000000b00027223 */ /* 0x000fc800000000ff */
[----:B0-----:R-:W-:-:S04]  /*01d0*/  FFMA R9, -R3, R2, R0 ;  /* 0x0000000203097223 */ /* 0x001fc80000000100 */
[----:B------:R-:W-:Y:S01]  /*01e0*/  FFMA R11, R11, R9, R2 ;  /* 0x000000090b0b7223 */ /* 0x000fe20000000002 */
[----:B--2---:R-:W-:Y:S06]  /*01f0*/  @!P0 BRA `(.L_x_3) ;  /* 0x00000000000c8947 */ /* 0x004fec0003800000 */
[----:B------:R-:W-:-:S07]  /*0200*/  MOV R2, 0x220 ;  /* 0x0000022000027802 */ /* 0x000fce0000000f00 */
[----:B------:R-:W-:Y:S05]  /*0210*/  CALL.REL.NOINC `($__internal_0_$__cuda_sm3x_div_rn_noftz_f32_slowpath) ;  /* 0x00000000005c7944 */ /* 0x000fea0003c00000 */
[----:B------:R-:W-:-:S07]  /*0220*/  IMAD.MOV.U32 R11, RZ, RZ, R0 ;  /* 0x000000ffff0b7224 */ /* 0x000fce00078e0000 */
.L_x_3:
[----:B------:R-:W-:Y:S05]  /*0230*/  BSYNC.RECONVERGENT B0 ;  /* 0x0000000000007941 */ /* 0x000fea0003800200 */
.L_x_2:
[----:B------:R-:W0:Y:S01]  /*0240*/  LDC.64 R2, c[0x0][0x388] ;  /* 0x0000e200ff027b82 */ /* 0x000e220000000a00 */
[----:B------:R1:W-:Y:S04]  /*0250*/  STG.E desc[UR6][R6.64], R11 ;  /* 0x0000000b06007986 */ /* 0x0003e8000c101906 */
[----:B------:R-:W2:Y:S01]  /*0260*/  LDG.E R4, desc[UR6][R4.64] ;  /* 0x0000000604047981 */ /* 0x000ea2000c1e1900 */
[----:B0-----:R-:W-:-:S05]  /*0270*/  IMAD.WIDE R8, R8, 0x4, R2 ;  /* 0x0000000408087825 */ /* 0x001fca00078e0202 */
[----:B------:R-:W3:Y:S01]  /*0280*/  LDG.E R0, desc[UR6][R8.64] ;  /* 0x0000000608007981 */ /* 0x000ee2000c1e1900 */
[----:B------:R-:W-:Y:S01]  /*0290*/  BSSY.RECONVERGENT B0, `(.L_x_4) ;  /* 0x000000d000007945 */ /* 0x000fe20003800200 */
[----:B--2---:R-:W-:-:S04]  /*02a0*/  I2FP.F32.S32 R3, R4 ;  /* 0x0000000400037245 */ /* 0x004fc80000201400 */
[----:B------:R-:W0:Y:S02]  /*02b0*/  MUFU.RCP R2, R3 ;  /* 0x0000000300027308 */ /* 0x000e240000001000 */
[----:B0-----:R-:W-:-:S06]  /*02c0*/  FFMA R13, -R3, R2, 1 ;  /* 0x3f800000030d7423 */ /* 0x001fcc0000000102 */
[----:B---3--:R-:W0:Y:S01]  /*02d0*/  FCHK P0, R0, R3 ;  /* 0x0000000300007302 */ /* 0x008e220000000000 */
[----:B------:R-:W-:-:S04]  /*02e0*/  FFMA R13, R2, R13, R2 ;  /* 0x0000000d020d7223 */ /* 0x000fc80000000002 */
[----:B------:R-:W-:-:S04]  /*02f0*/  FFMA R2, R0, R13, RZ ;  /* 0x0000000d00027223 */ /* 0x000fc800000000ff */
[----:B-1----:R-:W-:-:S04]  /*0300*/  FFMA R6, -R3, R2, R0 ;  /* 0x0000000203067223 */ /* 0x002fc80000000100 */
[----:B------:R-:W-:Y:S01]  /*0310*/  FFMA R13, R13, R6, R2 ;  /* 0x000000060d0d7223 */ /* 0x000fe20000000002 */
[----:B0-----:R-:W-:Y:S06]  /*0320*/  @!P0 BRA `(.L_x_5) ;  /* 0x00000000000c8947 */ /* 0x001fec0003800000 */
[----:B------:R-:W-:-:S07]  /*0330*/  MOV R2, 0x350 ;  /* 0x0000035000027802 */ /* 0x000fce0000000f00 */
[----:B------:R-:W-:Y:S05]  /*0340*/  CALL.REL.NOINC `($__internal_0_$__cuda_sm3x_div_rn_noftz_f32_slowpath) ;  /* 0x0000000000107944 */ /* 0x000fea0003c00000 */
[----:B------:R-:W-:-:S07]  /*0350*/  IMAD.MOV.U32 R13, RZ, RZ, R0 ;  /* 0x000000ffff0d7224 */ /* 0x000fce00078e0000 */
.L_x_5:
[----:B------:R-:W-:Y:S05]  /*0360*/  BSYNC.RECONVERGENT B0 ;  /* 0x0000000000007941 */ /* 0x000fea0003800200 */
.L_x_4:
[----:B------:R-:W-:Y:S01]  /*0370*/  STG.E desc[UR6][R8.64], R13 ;  /* 0x0000000d08007986 */ /* 0x000fe2000c101906 */
[----:B------:R-:W-:Y:S05]  /*0380*/  EXIT ;  /* 0x000000000000794d */ /* 0x000fea0003800000 */
        .weak           $__internal_0_$__cuda_sm3x_div_rn_noftz_f32_slowpath
        .type           $__internal_0_$__cuda_sm3x_div_rn_noftz_f32_slowpath,@function
        .size           $__internal_0_$__cuda_sm3x_div_rn_noftz_f32_slowpath,(.L_x_37 - $__internal_0_$__cuda_sm3x_div_rn_noftz_f32_slowpath)
$__internal_0_$__cuda_sm3x_div_rn_noftz_f32_slowpath:
[----:B------:R-:W-:Y:S01]  /*0390*/  SHF.R.U32.HI R11, RZ, 0x17, R3 ;  /* 0x00000017ff0b7819 */ /* 0x000fe20000011603 */
[----:B------:R-:W-:Y:S01]  /*03a0*/  BSSY.RECONVERGENT B1, `(.L_x_6) ;  /* 0x0000062000017945 */ /* 0x000fe20003800200 */
[----:B------:R-:W-:Y:S02]  /*03b0*/  SHF.R.U32.HI R10, RZ, 0x17, R0 ;  /* 0x00000017ff0a7819 */ /* 0x000fe40000011600 */
[----:B------:R-:W-:Y:S02]  /*03c0*/  LOP3.LUT R11, R11, 0xff, RZ, 0xc0, !PT ;  /* 0x000000ff0b0b7812 */ /* 0x000fe400078ec0ff */
[----:B------:R-:W-:-:S03]  /*03d0*/  LOP3.LUT R14, R10, 0xff, RZ, 0xc0, !PT ;  /* 0x000000ff0a0e7812 */ /* 0x000fc600078ec0ff */
[----:B------:R-:W-:Y:S02]  /*03e0*/  VIADD R13, R11, 0xffffffff ;  /* 0xffffffff0b0d7836 */ /* 0x000fe40000000000 */
[----:B------:R-:W-:-:S03]  /*03f0*/  VIADD R12, R14, 0xffffffff ;  /* 0xffffffff0e0c7836 */ /* 0x000fc60000000000 */
[----:B------:R-:W-:-:S04]  /*0400*/  ISETP.GT.U32.AND P0, PT, R13, 0xfd, PT ;  /* 0x000000fd0d00780c */ /* 0x000fc80003f04070 */
[----:B------:R-:W-:-:S13]  /*0410*/  ISETP.GT.U32.OR P0, PT, R12, 0xfd, P0 ;  /* 0x000000fd0c00780c */ /* 0x000fda0000704470 */
[----:B------:R-:W-:Y:S01]  /*0420*/  @!P0 IMAD.MOV.U32 R10, RZ, RZ, RZ ;  /* 0x000000ffff0a8224 */ /* 0x000fe200078e00ff */
[----:B------:R-:W-:Y:S06]  /*0430*/  @!P0 BRA `(.L_x_7) ;  /* 0x00000000005c8947 */ /* 0x000fec0003800000 */
[----:B------:R-:W-:Y:S02]  /*0440*/  FSETP.GTU.FTZ.AND P0, PT, |R0|, +INF , PT ;  /* 0x7f8000000000780b */ /* 0x000fe40003f1c200 */
[----:B------:R-:W-:-:S04]  /*0450*/  FSETP.GTU.FTZ.AND P1, PT, |R3|, +INF , PT ;  /* 0x7f8000000300780b */ /* 0x000fc80003f3c200 */
[----:B------:R-:W-:-:S13]  /*0460*/  PLOP3.LUT P0, PT, P0, P1, PT, 0xf8, 0x8f ;  /* 0x00000000008f781c */ /* 0x000fda0000703f70 */
[----:B------:R-:W-:Y:S05]  /*0470*/  @P0 BRA `(.L_x_8) ;  /* 0x00000004004c0947 */ /* 0x000fea0003800000 */
[----:B------:R-:W-:-:S13]  /*0480*/  LOP3.LUT P0, RZ, R3, 0x7fffffff, R0, 0xc8, !PT ;  /* 0x7fffffff03ff7812 */ /* 0x000fda000780c800 */
[----:B------:R-:W-:Y:S05]  /*0490*/  @!P0 BRA `(.L_x_9) ;  /* 0x00000004003c8947 */ /* 0x000fea0003800000 */
[C---:B------:R-:W-:Y:S02]  /*04a0*/  FSETP.NEU.FTZ.AND P2, PT, |R0|.reuse, +INF , PT ;  /* 0x7f8000000000780b */ /* 0x040fe40003f5d200 */
[----:B------:R-:W-:Y:S02]  /*04b0*/  FSETP.NEU.FTZ.AND P1, PT, |R3|, +INF , PT ;  /* 0x7f8000000300780b */ /* 0x000fe40003f3d200 */
[----:B------:R-:W-:-:S11]  /*04c0*/  FSETP.NEU.FTZ.AND P0, PT, |R0|, +INF , PT ;  /* 0x7f8000000000780b */ /* 0x000fd60003f1d200 */
[----:B------:R-:W-:Y:S05]  /*04d0*/  @!P1 BRA !P2, `(.L_x_9) ;  /* 0x00000004002c9947 */ /* 0x000fea0005000000 */
[----:B------:R-:W-:-:S04]  /*04e0*/  LOP3.LUT P2, RZ, R0, 0x7fffffff, RZ, 0xc0, !PT ;  /* 0x7fffffff00ff7812 */ /* 0x000fc8000784c0ff */
[----:B------:R-:W-:-:S13]  /*04f0*/  PLOP3.LUT P1, PT, P1, P2, PT, 0x2f, 0xf2 ;  /* 0x0000000000f2781c */ /* 0x000fda0000f24577 */
[----:B------:R-:W-:Y:S05]  /*0500*/  @P1 BRA `(.L_x_10) ;  /* 0x0000000400181947 */ /* 0x000fea0003800000 */
[----:B------:R-:W-:-:S04]  /*0510*/  LOP3.LUT P1, RZ, R3, 0x7fffffff, RZ, 0xc0, !PT ;  /* 0x7fffffff03ff7812 */ /* 0x000fc8000782c0ff */
[----:B------:R-:W-:-:S13]  /*0520*/  PLOP3.LUT P0, PT, P0, P1, PT, 0x2f, 0xf2 ;  /* 0x0000000000f2781c */ /* 0x000fda0000702577 */
[----:B------:R-:W-:Y:S05]  /*0530*/  @P0 BRA `(.L_x_11) ;  /* 0x0000000400000947 */ /* 0x000fea0003800000 */
[----:B------:R-:W-:Y:S02]  /*0540*/  ISETP.GE.AND P0, PT, R12, RZ, PT ;  /* 0x000000ff0c00720c */ /* 0x000fe40003f06270 */
[----:B------:R-:W-:-:S11]  /*0550*/  ISETP.GE.AND P1, PT, R13, RZ, PT ;  /* 0x000000ff0d00720c */ /* 0x000fd60003f26270 */
[----:B------:R-:W-:Y:S02]  /*0560*/  @P0 IMAD.MOV.U32 R10, RZ, RZ, RZ ;  /* 0x000000ffff0a0224 */ /* 0x000fe400078e00ff */
[----:B------:R-:W-:Y:S01]  /*0570*/  @!P0 FFMA R0, R0, 1.84467440737095516160e+19, RZ ;  /* 0x5f80000000008823 */ /* 0x000fe200000000ff */
[----:B------:R-:W-:Y:S02]  /*0580*/  @!P0 IMAD.MOV.U32 R10, RZ, RZ, -0x40 ;  /* 0xffffffc0ff0a8424 */ /* 0x000fe400078e00ff */
[----:B------:R-:W-:Y:S02]  /*0590*/  @!P1 FFMA R3, R3, 1.84467440737095516160e+19, RZ ;  /* 0x5f80000003039823 */ /* 0x000fe400000000ff */
[----:B------:R-:W-:-:S07]  /*05a0*/  @!P1 VIADD R10, R10, 0x40 ;  /* 0x000000400a0a9836 */ /* 0x000fce0000000000 */
.L_x_7:
[----:B------:R-:W-:Y:S01]  /*05b0*/  LEA R12, R11, 0xc0800000, 0x17 ;  /* 0xc08000000b0c7811 */ /* 0x000fe200078eb8ff */
[----:B------:R-:W-:Y:S04]  /*05c0*/  BSSY.RECONVERGENT B2, `(.L_x_12) ;  /* 0x0000036000027945 */ /* 0x000fe80003800200 */
[----:B------:R-:W-:Y:S02]  /*05d0*/  IMAD.IADD R12, R3, 0x1, -R12 ;  /* 0x00000001030c7824 */ /* 0x000fe400078e0a0c */
[----:B------:R-:W-:Y:S02]  /*05e0*/  VIADD R3, R14, 0xffffff81 ;  /* 0xffffff810e037836 */ /* 0x000fe40000000000 */
[----:B------:R-:W0:Y:S01]  /*05f0*/  MUFU.RCP R13, R12 ;  /* 0x0000000c000d7308 */ /* 0x000e220000001000 */
[----:B------:R-:W-:Y:S01]  /*0600*/  FADD.FTZ R15, -R12, -RZ ;  /* 0x800000ff0c0f7221 */ /* 0x000fe20000010100 */
[C---:B------:R-:W-:Y:S01]  /*0610*/  IMAD R0, R3.reuse, -0x800000, R0 ;  /* 0xff80000003007824 */ /* 0x040fe200078e0200 */
[----:B------:R-:W-:-:S05]  /*0620*/  IADD3 R11, PT, PT, R3, 0x7f, -R11 ;  /* 0x0000007f030b7810 */ /* 0x000fca0007ffe80b */
[----:B------:R-:W-:Y:S02]  /*0630*/  IMAD.IADD R11, R11, 0x1, R10 ;  /* 0x000000010b0b7824 */ /* 0x000fe400078e020a */
[----:B0-----:R-:W-:-:S04]  /*0640*/  FFMA R14, R13, R15, 1 ;  /* 0x3f8000000d0e7423 */ /* 0x001fc8000000000f */
[----:B------:R-:W-:-:S04]  /*0650*/  FFMA R16, R13, R14, R13 ;  /* 0x0000000e0d107223 */ /* 0x000fc8000000000d */
[----:B------:R-:W-:-:S04]  /*0660*/  FFMA R13, R0, R16, RZ ;  /* 0x00000010000d7223 */ /* 0x000fc800000000ff */
[----:B------:R-:W-:-:S04]  /*0670*/  FFMA R14, R15, R13, R0 ;  /* 0x0000000d0f0e7223 */ /* 0x000fc80000000000 */
[----:B------:R-:W-:-:S04]  /*0680*/  FFMA R13, R16, R14, R13 ;  /* 0x0000000e100d7223 */ /* 0x000fc8000000000d */
[----:B------:R-:W-:-:S04]  /*0690*/  FFMA R14, R15, R13, R0 ;  /* 0x0000000d0f0e7223 */ /* 0x000fc80000000000 */
[----:B------:R-:W-:-:S05]  /*06a0*/  FFMA R0, R16, R14, R13 ;  /* 0x0000000e10007223 */ /* 0x000fca000000000d */
[----:B------:R-:W-:-:S04]  /*06b0*/  SHF.R.U32.HI R3, RZ, 0x17, R0 ;  /* 0x00000017ff037819 */ /* 0x000fc80000011600 */
[----:B------:R-:W-:-:S05]  /*06c0*/  LOP3.LUT R3, R3, 0xff, RZ, 0xc0, !PT ;  /* 0x000000ff03037812 */ /* 0x000fca00078ec0ff */
[----:B------:R-:W-:-:S04]  /*06d0*/  IMAD.IADD R15, R3, 0x1, R11 ;  /* 0x00000001030f7824 */ /* 0x000fc800078e020b */
[----:B------:R-:W-:-:S05]  /*06e0*/  VIADD R3, R15, 0xffffffff ;  /* 0xffffffff0f037836 */ /* 0x000fca0000000000 */
[----:B------:R-:W-:-:S13]  /*06f0*/  ISETP.GE.U32.AND P0, PT, R3, 0xfe, PT ;  /* 0x000000fe0300780c */ /* 0x000fda0003f06070 */
[----:B------:R-:W-:Y:S05]  /*0700*/  @!P0 BRA `(.L_x_13) ;  /* 0x0000000000808947 */ /* 0x000fea0003800000 */
[----:B------:R-:W-:-:S13]  /*0710*/  ISETP.GT.AND P0, PT, R15, 0xfe, PT ;  /* 0x000000fe0f00780c */ /* 0x000fda0003f04270 */
[----:B------:R-:W-:Y:S05]  /*0720*/  @P0 BRA `(.L_x_14) ;  /* 0x00000000006c0947 */ /* 0x000fea0003800000 */
[----:B------:R-:W-:-:S13]  /*0730*/  ISETP.GE.AND P0, PT, R15, 0x1, PT ;  /* 0x000000010f00780c */ /* 0x000fda0003f06270 */
[----:B------:R-:W-:Y:S05]  /*0740*/  @P0 BRA `(.L_x_15) ;  /* 0x0000000000740947 */ /* 0x000fea0003800000 */
[----:B------:R-:W-:Y:S02]  /*0750*/  ISETP.GE.AND P0, PT, R15, -0x18, PT ;  /* 0xffffffe80f00780c */ /* 0x000fe40003f06270 */
[----:B------:R-:W-:-:S11]  /*0760*/  LOP3.LUT R0, R0, 0x80000000, RZ, 0xc0, !PT ;  /* 0x8000000000007812 */ /* 0x000fd600078ec0ff */
[----:B------:R-:W-:Y:S05]  /*0770*/  @!P0 BRA `(.L_x_15) ;  /* 0x0000000000688947 */ /* 0x000fea0003800000 */
[CCC-:B------:R-:W-:Y:S01]  /*0780*/  FFMA.RZ R3, R16.reuse, R14.reuse, R13.reuse ;  /* 0x0000000e10037223 */ /* 0x1c0fe2000000c00d */
[C---:B------:R-:W-:Y:S02]  /*0790*/  VIADD R12, R15.reuse, 0x20 ;  /* 0x000000200f0c7836 */ /* 0x040fe40000000000 */
[CCC-:B------:R-:W-:Y:S01]  /*07a0*/  FFMA.RM R10, R16.reuse, R14.reuse, R13.reuse ;  /* 0x0000000e100a7223 */ /* 0x1c0fe2000000400d */
[----:B------:R-:W-:Y:S02]  /*07b0*/  ISETP.NE.AND P2, PT, R15, RZ, PT ;  /* 0x000000ff0f00720c */ /* 0x000fe40003f45270 */
[----:B------:R-:W-:Y:S01]  /*07c0*/  LOP3.LUT R11, R3, 0x7fffff, RZ, 0xc0, !PT ;  /* 0x007fffff030b7812 */ /* 0x000fe200078ec0ff */
[----:B------:R-:W-:Y:S01]  /*07d0*/  FFMA.RP R3, R16, R14, R13 ;  /* 0x0000000e10037223 */ /* 0x000fe2000000800d */
[----:B------:R-:W-:Y:S01]  /*07e0*/  IMAD.MOV R13, RZ, RZ, -R15 ;  /* 0x000000ffff0d7224 */ /* 0x000fe200078e0a0f */
[----:B------:R-:W-:Y:S02]  /*07f0*/  ISETP.NE.AND P1, PT, R15, RZ, PT ;  /* 0x000000ff0f00720c */ /* 0x000fe40003f25270 */
[----:B------:R-:W-:-:S02]  /*0800*/  LOP3.LUT R11, R11, 0x800000, RZ, 0xfc, !PT ;  /* 0x008000000b0b7812 */ /* 0x000fc400078efcff */
[----:B------:R-:W-:Y:S02]  /*0810*/  FSETP.NEU.FTZ.AND P0, PT, R3, R10, PT ;  /* 0x0000000a0300720b */ /* 0x000fe40003f1d000 */
[----:B------:R-:W-:Y:S02]  /*0820*/  SHF.L.U32 R12, R11, R12, RZ ;  /* 0x0000000c0b0c7219 */ /* 0x000fe400000006ff */
[----:B------:R-:W-:Y:S02]  /*0830*/  SEL R10, R13, RZ, P2 ;  /* 0x000000ff0d0a7207 */ /* 0x000fe40001000000 */
[----:B------:R-:W-:Y:S02]  /*0840*/  ISETP.NE.AND P1, PT, R12, RZ, P1 ;  /* 0x000000ff0c00720c */ /* 0x000fe40000f25270 */
[----:B------:R-:W-:Y:S02]  /*0850*/  SHF.R.U32.HI R10, RZ, R10, R11 ;  /* 0x0000000aff0a7219 */ /* 0x000fe4000001160b */
[----:B------:R-:W-:-:S02]  /*0860*/  PLOP3.LUT P0, PT, P0, P1, PT, 0xf8, 0x8f ;  /* 0x00000000008f781c */ /* 0x000fc40000703f70 */
[----:B------:R-:W-:Y:S02]  /*0870*/  SHF.R.U32.HI R12, RZ, 0x1, R10 ;  /* 0x00000001ff0c7819 */ /* 0x000fe4000001160a */
[----:B------:R-:W-:-:S04]  /*0880*/  SEL R3, RZ, 0x1, !P0 ;  /* 0x00000001ff037807 */ /* 0x000fc80004000000 */
[----:B------:R-:W-:-:S04]  /*0890*/  LOP3.LUT R3, R3, 0x1, R12, 0xf8, !PT ;  /* 0x0000000103037812 */ /* 0x000fc800078ef80c */
[----:B------:R-:W-:-:S05]  /*08a0*/  LOP3.LUT R3, R3, R10, RZ, 0xc0, !PT ;  /* 0x0000000a03037212 */ /* 0x000fca00078ec0ff */
[----:B------:R-:W-:-:S05]  /*08b0*/  IMAD.IADD R3, R12, 0x1, R3 ;  /* 0x000000010c037824 */ /* 0x000fca00078e0203 */
[----:B------:R-:W-:Y:S01]  /*08c0*/  LOP3.LUT R0, R3, R0, RZ, 0xfc, !PT ;  /* 0x0000000003007212 */ /* 0x000fe200078efcff */
[----:B------:R-:W-:Y:S06]  /*08d0*/  BRA `(.L_x_15) ;  /* 0x0000000000107947 */ /* 0x000fec0003800000 */
.L_x_14:
[----:B------:R-:W-:-:S04]  /*08e0*/  LOP3.LUT R0, R0, 0x80000000, RZ, 0xc0, !PT ;  /* 0x8000000000007812 */ /* 0x000fc800078ec0ff */
[----:B------:R-:W-:Y:S01]  /*08f0*/  LOP3.LUT R0, R0, 0x7f800000, RZ, 0xfc, !PT ;  /* 0x7f80000000007812 */ /* 0x000fe200078efcff */
[----:B------:R-:W-:Y:S06]  /*0900*/  BRA `(.L_x_15) ;  /* 0x0000000000047947 */ /* 0x000fec0003800000 */
.L_x_13:
[----:B------:R-:W-:-:S07]  /*0910*/  IMAD R0, R11, 0x800000, R0 ;  /* 0x008000000b007824 */ /* 0x000fce00078e0200 */
.L_x_15:
[----:B------:R-:W-:Y:S05]  /*0920*/  BSYNC.RECONVERGENT B2 ;  /* 0x0000000000027941 */ /* 0x000fea0003800200 */
.L_x_12:
[----:B------:R-:W-:Y:S05]  /*0930*/  BRA `(.L_x_16) ;  /* 0x0000000000207947 */ /* 0x000fea0003800000 */
.L_x_11:
[----:B------:R-:W-:-:S04]  /*0940*/  LOP3.LUT R0, R3, 0x80000000, R0, 0x48, !PT ;  /* 0x8000000003007812 */ /* 0x000fc800078e4800 */
[----:B------:R-:W-:Y:S01]  /*0950*/  LOP3.LUT R0, R0, 0x7f800000, RZ, 0xfc, !PT ;  /* 0x7f80000000007812 */ /* 0x000fe200078efcff */
[----:B------:R-:W-:Y:S06]  /*0960*/  BRA `(.L_x_16) ;  /* 0x0000000000147947 */ /* 0x000fec0003800000 */
.L_x_10:
[----:B------:R-:W-:Y:S01]  /*0970*/  LOP3.LUT R0, R3, 0x80000000, R0, 0x48, !PT ;  /* 0x8000000003007812 */ /* 0x000fe200078e4800 */
[----:B------:R-:W-:Y:S06]  /*0980*/  BRA `(.L_x_16) ;  /* 0x00000000000c7947 */ /* 0x000fec0003800000 */
.L_x_9:
[----:B------:R-:W0:Y:S01]  /*0990*/  MUFU.RSQ R0, -QNAN ;  /* 0xffc0000000007908 */ /* 0x000e220000001400 */
[----:B------:R-:W-:Y:S05]  /*09a0*/  BRA `(.L_x_16) ;  /* 0x0000000000047947 */ /* 0x000fea0003800000 */
.L_x_8:
[----:B------:R-:W-:-:S07]  /*09b0*/  FADD.FTZ R0, R0, R3 ;  /* 0x0000000300007221 */ /* 0x000fce0000010000 */
.L_x_16:
[----:B------:R-:W-:Y:S05]  /*09c0*/  BSYNC.RECONVERGENT B1 ;  /* 0x0000000000017941 */ /* 0x000fea0003800200 */
.L_x_6:
[----:B------:R-:W-:-:S04]  /*09d0*/  IMAD.MOV.U32 R3, RZ, RZ, 0x0 ;  /* 0x00000000ff037424 */ /* 0x000fc800078e00ff */
[----:B0-----:R-:W-:Y:S05]  /*09e0*/  RET.REL.NODEC R2 `(_Z9normalizePfS_S_Pi) ;  /* 0xfffffff402847950 */ /* 0x001fea0003c3ffff */
.L_x_17:
        /* <DEDUP_REMOVED lines=9> */
.L_x_37:


//--------------------- .text._Z4elimPfS_S_       --------------------------
	.section	.text._Z4elimPfS_S_,"ax",@progbits
	.align	128
        .global         _Z4elimPfS_S_
        .type           _Z4elimPfS_S_,@function
        .size           _Z4elimPfS_S_,(.L_x_42 - _Z4elimPfS_S_)
        .other          _Z4elimPfS_S_,@"STO_CUDA_ENTRY STV_DEFAULT"
_Z4elimPfS_S_:
.text._Z4elimPfS_S_:
[----:B------:R-:W-:Y:S08]  /*0000*/  LDC R1, c[0x0][0x37c] ;  /* 0x0000df00ff017b82 */ /* 0x000ff00000000800 */
[----:B------:R-:W0:Y:S01]  /*0010*/  LDC.64 R4, c[0x0][0x390] ;  /* 0x0000e400ff047b82 */ /* 0x000e220000000a00 */
[----:B------:R-:W0:Y:S01]  /*0020*/  LDCU.64 UR4, c[0x0][0x358] ;  /* 0x00006b00ff0477ac */ /* 0x000e220008000a00 */
[----:B------:R-:W1:Y:S01]  /*0030*/  S2R R0, SR_TID.Y ;  /* 0x0000000000007919 */ /* 0x000e620000002200 */
[----:B------:R-:W1:Y:S01]  /*0040*/  S2R R7, SR_CTAID.Y ;  /* 0x0000000000077919 */ /* 0x000e620000002600 */
[----:B------:R-:W1:Y:S04]  /*0050*/  LDCU UR6, c[0x0][0x364] ;  /* 0x00006c80ff0677ac */ /* 0x000e680008000800 */
[----:B------:R-:W2:Y:S01]  /*0060*/  LDC.64 R2, c[0x0][0x380] ;  /* 0x0000e000ff027b82 */ /* 0x000ea20000000a00 */
[----:B0-----:R-:W3:Y:S01]  /*0070*/  LDG.E R8, desc[UR4][R4.64] ;  /* 0x0000000404087981 */ /* 0x001ee2000c1e1900 */
[----:B-1----:R-:W-:Y:S01]  /*0080*/  IMAD R0, R7, UR6, R0 ;  /* 0x0000000607007c24 */ /* 0x002fe2000f8e0200 */
[----:B---3--:R-:W0:Y:S03]  /*0090*/  F2I.TRUNC.NTZ R9, R8 ;  /* 0x0000000800097305 */ /* 0x008e26000020f100 */
[----:B0-----:R-:W-:-:S04]  /*00a0*/  IMAD R7, R9, 0x3e8, R0 ;  /* 0x000003e809077824 */ /* 0x001fc800078e0200 */
[----:B--2---:R-:W-:-:S05]  /*00b0*/  IMAD.WIDE R6, R7, 0x4, R2 ;  /* 0x0000000407067825 */ /* 0x004fca00078e0202 */
[----:B------:R0:W5:Y:S01]  /*00c0*/  LDG.E R10, desc[UR4][R6.64] ;  /* 0x00000004060a7981 */ /* 0x000162000c1e1900 */
[----:B------:R-:W-:Y:S06]  /*00d0*/  BAR.SYNC.DEFER_BLOCKING 0x0 ;  /* 0x0000000000007b1d */ /* 0x000fec0000010000 */
[----:B------:R-:W2:Y:S01]  /*00e0*/  LDG.E R4, desc[UR4][R4.64] ;  /* 0x0000000404047981 */ /* 0x000ea2000c1e1900 */
[----:B------:R-:W-:-:S04]  /*00f0*/  I2FP.F32.U32 R11, R0 ;  /* 0x00000000000b7245 */ /* 0x000fc80000201000 */
[----:B--2---:R-:W-:-:S13]  /*0100*/  FSETP.NEU.AND P0, PT, R4, R11, PT ;  /* 0x0000000b0400720b */ /* 0x004fda0003f0d000 */
[----:B0-----:R-:W-:Y:S05]  /*0110*/  @!P0 EXIT ;  /* 0x000000000000894d */ /* 0x001fea0003800000 */
[----:B------:R-:W0:Y:S01]  /*0120*/  S2R R5, SR_TID.X ;  /* 0x0000000000057919 */ /* 0x000e220000002100 */
[----:B------:R-:W0:Y:S08]  /*0130*/  S2UR UR6, SR_CTAID.X ;  /* 0x00000000000679c3 */ /* 0x000e300000002500 */
[----:B------:R-:W0:Y:S08]  /*0140*/  LDC R4, c[0x0][0x360] ;  /* 0x0000d800ff047b82 */ /* 0x000e300000000800 */
[----:B------:R-:W1:Y:S01]  /*0150*/  LDC.64 R6, c[0x0][0x388] ;  /* 0x0000e200ff067b82 */ /* 0x000e620000000a00 */
[----:B0-----:R-:W-:-:S04]  /*0160*/  IMAD R4, R4, UR6, R5 ;  /* 0x0000000604047c24 */ /* 0x001fc8000f8e0205 */
[C---:B------:R-:W-:Y:S02]  /*0170*/  IMAD R9, R4.reuse, 0x3e8, R9 ;  /* 0x000003e804097824 */ /* 0x040fe400078e0209 */
[----:B------:R-:W-:Y:S02]  /*0180*/  IMAD R11, R4, 0x3e8, R0 ;  /* 0x000003e8040b7824 */ /* 0x000fe400078e0200 */
[----:B-1----:R-:W-:-:S04]  /*0190*/  IMAD.WIDE R4, R9, 0x4, R6 ;  /* 0x0000000409047825 */ /* 0x002fc800078e0206 */
[----:B------:R-:W-:Y:S02]  /*01a0*/  IMAD.WIDE R6, R11, 0x4, R6 ;  /* 0x000000040b067825 */ /* 0x000fe400078e0206 */
[----:B------:R-:W2:Y:S04]  /*01b0*/  LDG.E R5, desc[UR4][R4.64] ;  /* 0x0000000404057981 */ /* 0x000ea8000c1e1900 */
[----:B------:R-:W2:Y:S01]  /*01c0*/  LDG.E R13, desc[UR4][R6.64] ;  /* 0x00000004060d7981 */ /* 0x000ea2000c1e1900 */
[----:B------:R-:W-:-:S04]  /*01d0*/  IMAD.WIDE R8, R9, 0x4, R2 ;  /* 0x0000000409087825 */ /* 0x000fc800078e0202 */
[----:B------:R-:W-:-:S04]  /*01e0*/  IMAD.WIDE R2, R11, 0x4, R2 ;  /* 0x000000040b027825 */ /* 0x000fc800078e0202 */
[----:B--2--5:R-:W-:-:S05]  /*01f0*/  FFMA R13, -R10, R5, R13 ;  /* 0x000000050a0d7223 */ /* 0x024fca000000010d */
[----:B------:R-:W-:Y:S04]  /*0200*/  STG.E desc[UR4][R6.64], R13 ;  /* 0x0000000d06007986 */ /* 0x000fe8000c101904 */
[----:B------:R-:W2:Y:S04]  /*0210*/  LDG.E R9, desc[UR4][R8.64] ;  /* 0x0000000408097981 */ /* 0x000ea8000c1e1900 */
[----:B------:R-:W2:Y:S02]  /*0220*/  LDG.E R11, desc[UR4][R2.64] ;  /* 0x00000004020b7981 */ /* 0x000ea4000c1e1900 */
[----:B--2---:R-:W-:-:S05]  /*0230*/  FFMA R11, -R10, R9, R11 ;  /* 0x000000090a0b7223 */ /* 0x004fca000000010b */
[----:B------:R-:W-:Y:S01]  /*0240*/  STG.E desc[UR4][R2.64], R11 ;  /* 0x0000000b02007986 */ /* 0x000fe2000c101904 */
[----:B------:R-:W-:Y:S05]  /*0250*/  EXIT ;  /* 0x000000000000794d */ /* 0x000fea0003800000 */
.L_x_18:
        /* <DEDUP_REMOVED lines=10> */
.L_x_42:


//--------------------- .text._Z12cuda_do_mathPfS_S_ --------------------------
	.section	.text._Z12cuda_do_mathPfS_S_,"ax",@progbits
	.align	128
        .global         _Z12cuda_do_mathPfS_S_
        .type           _Z12cuda_do_mathPfS_S_,@function
        .size           _Z12cuda_do_mathPfS_S_,(.L_x_38 - _Z12cuda_do_mathPfS_S_)
        .other          _Z12cuda_do_mathPfS_S_,@"STO_CUDA_ENTRY STV_DEFAULT"
_Z12cuda_do_mathPfS_S_:
.text._Z12cuda_do_mathPfS_S_:
        /* <DEDUP_REMOVED lines=8> */
[----:B------:R-:W1:Y:S01]  /*0080*/  LDCU.64 UR4, c[0x0][0x358] ;  /* 0x00006b00ff0477ac */ /* 0x000e620008000a00 */
[----:B0-----:R-:W-:-:S13]  /*0090*/  ISETP.NE.AND P0, PT, R12, R13, PT ;  /* 0x0000000d0c00720c */ /* 0x001fda0003f05270 */
[----:B-1----:R-:W-:Y:S05]  /*00a0*/  @P0 BRA `(.L_x_19) ;  /* 0x0000000000b40947 */ /* 0x002fea0003800000 */
[----:B------:R-:W0:Y:S01]  /*00b0*/  LDC.64 R2, c[0x0][0x380] ;  /* 0x0000e000ff027b82 */ /* 0x000e220000000a00 */
[----:B------:R-:W-:-:S07]  /*00c0*/  IMAD R7, R12, 0x3e9, RZ ;  /* 0x000003e90c077824 */ /* 0x000fce00078e02ff */
[----:B------:R-:W1:Y:S01]  /*00d0*/  LDC.64 R10, c[0x0][0x388] ;  /* 0x0000e200ff0a7b82 */ /* 0x000e620000000a00 */
[----:B0-----:R-:W-:-:S06]  /*00e0*/  IMAD.WIDE R2, R7, 0x4, R2 ;  /* 0x0000000407027825 */ /* 0x001fcc00078e0202 */
[----:B------:R-:W2:Y:S01]  /*00f0*/  LDG.E R3, desc[UR4][R2.64] ;  /* 0x0000000402037981 */ /* 0x000ea2000c1e1900 */
[----:B------:R-:W2:Y:S01]  /*0100*/  LDC.64 R8, c[0x0][0x390] ;  /* 0x0000e400ff087b82 */ /* 0x000ea20000000a00 */
[----:B------:R-:W-:-:S04]  /*0110*/  IMAD R6, R12, 0x3e8, R5 ;  /* 0x000003e80c067824 */ /* 0x000fc800078e0205 */
[----:B-1----:R-:W-:Y:S01]  /*0120*/  IMAD.WIDE R4, R6, 0x4, R10 ;  /* 0x0000000406047825 */ /* 0x002fe200078e020a */
[----:B--2---:R0:W-:Y:S04]  /*0130*/  STG.E desc[UR4][R8.64], R3 ;  /* 0x0000000308007986 */ /* 0x0041e8000c101904 */
[----:B------:R-:W2:Y:S01]  /*0140*/  LDG.E R0, desc[UR4][R4.64] ;  /* 0x0000000404007981 */ /* 0x000ea2000c1e1900 */
[----:B------:R-:W1:Y:S01]  /*0150*/  MUFU.RCP R10, R3 ;  /* 0x00000003000a7308 */ /* 0x000e620000001000 */
[----:B------:R-:W-:Y:S01]  /*0160*/  BSSY.RECONVERGENT B0, `(.L_x_20) ;  /* 0x000000b000007945 */ /* 0x000fe20003800200 */
[----:B-1----:R-:W-:-:S04]  /*0170*/  FFMA R7, -R3, R10, 1 ;  /* 0x3f80000003077423 */ /* 0x002fc8000000010a */
[----:B------:R-:W-:Y:S02]  /*0180*/  FFMA R7, R10, R7, R10 ;  /* 0x000000070a077223 */ /* 0x000fe4000000000a */
[----:B--2---:R-:W1:Y:S02]  /*0190*/  FCHK P0, R0, R3 ;  /* 0x0000000300007302 */ /* 0x004e640000000000 */
[----:B------:R-:W-:-:S04]  /*01a0*/  FFMA R2, R0, R7, RZ ;  /* 0x0000000700027223 */ /* 0x000fc800000000ff */
[----:B------:R-:W-:-:S04]  /*01b0*/  FFMA R10, -R3, R2, R0 ;  /* 0x00000002030a7223 */ /* 0x000fc80000000100 */
[----:B------:R-:W-:Y:S01]  /*01c0*/  FFMA R11, R7, R10, R2 ;  /* 0x0000000a070b7223 */ /* 0x000fe20000000002 */
[----:B01----:R-:W-:Y:S06]  /*01d0*/  @!P0 BRA `(.L_x_21) ;  /* 0x00000000000c8947 */ /* 0x003fec0003800000 */
[----:B------:R-:W-:-:S07]  /*01e0*/  MOV R2, 0x200 ;  /* 0x0000020000027802 */ /* 0x000fce0000000f00 */
[----:B------:R-:W-:Y:S05]  /*01f0*/  CALL.REL.NOINC `($__internal_1_$__cuda_sm3x_div_rn_noftz_f32_slowpath) ;  /* 0x0000000400007944 */ /* 0x000fea0003c00000 */
[----:B------:R-:W-:-:S07]  /*0200*/  IMAD.MOV.U32 R11, RZ, RZ, R0 ;  /* 0x000000ffff0b7224 */ /* 0x000fce00078e0000 */
.L_x_21:
[----:B------:R-:W-:Y:S05]  /*0210*/  BSYNC.RECONVERGENT B0 ;  /* 0x0000000000007941 */ /* 0x000fea0003800200 */
.L_x_20:
[----:B------:R-:W0:Y:S01]  /*0220*/  LDC.64 R8, c[0x0][0x390] ;  /* 0x0000e400ff087b82 */ /* 0x000e220000000a00 */
[----:B------:R1:W-:Y:S07]  /*0230*/  STG.E desc[UR4][R4.64], R11 ;  /* 0x0000000b04007986 */ /* 0x0003ee000c101904 */
[----:B------:R-:W2:Y:S01]  /*0240*/  LDC.64 R2, c[0x0][0x380] ;  /* 0x0000e000ff027b82 */ /* 0x000ea20000000a00 */
[----:B0-----:R-:W3:Y:S01]  /*0250*/  LDG.E R9, desc[UR4][R8.64] ;  /* 0x0000000408097981 */ /* 0x001ee2000c1e1900 */
[----:B--2---:R-:W-:-:S05]  /*0260*/  IMAD.WIDE R6, R6, 0x4, R2 ;  /* 0x0000000406067825 */ /* 0x004fca00078e0202 */
[----:B------:R-:W2:Y:S01]  /*0270*/  LDG.E R0, desc[UR4][R6.64] ;  /* 0x0000000406007981 */ /* 0x000ea2000c1e1900 */
[----:B------:R-:W-:Y:S01]  /*0280*/  BSSY.RECONVERGENT B0, `(.L_x_22) ;  /* 0x000000d000007945 */ /* 0x000fe20003800200 */
[----:B---3--:R-:W0:Y:S08]  /*0290*/  MUFU.RCP R2, R9 ;  /* 0x0000000900027308 */ /* 0x008e300000001000 */
[----:B--2---:R-:W2:Y:S01]  /*02a0*/  FCHK P0, R0, R9 ;  /* 0x0000000900007302 */ /* 0x004ea20000000000 */
[----:B0-----:R-:W-:-:S04]  /*02b0*/  FFMA R3, -R9, R2, 1 ;  /* 0x3f80000009037423 */ /* 0x001fc80000000102 */
[----:B------:R-:W-:-:S04]  /*02c0*/  FFMA R3, R2, R3, R2 ;  /* 0x0000000302037223 */ /* 0x000fc80000000002 */
[----:B------:R-:W-:-:S04]  /*02d0*/  FFMA R2, R0, R3, RZ ;  /* 0x0000000300027223 */ /* 0x000fc800000000ff */
[----:B------:R-:W-:-:S04]  /*02e0*/  FFMA R10, -R9, R2, R0 ;  /* 0x00000002090a7223 */ /* 0x000fc80000000100 */
[----:B------:R-:W-:Y:S01]  /*02f0*/  FFMA R3, R3, R10, R2 ;  /* 0x0000000a03037223 */ /* 0x000fe20000000002 */
[----:B-12---:R-:W-:Y:S06]  /*0300*/  @!P0 BRA `(.L_x_23) ;  /* 0x0000000000108947 */ /* 0x006fec0003800000 */
[----:B------:R-:W-:Y:S01]  /*0310*/  IMAD.MOV.U32 R3, RZ, RZ, R9 ;  /* 0x000000ffff037224 */ /* 0x000fe200078e0009 */
[----:B------:R-:W-:-:S07]  /*0320*/  MOV R2, 0x340 ;  /* 0x0000034000027802 */ /* 0x000fce0000000f00 */
[----:B------:R-:W-:Y:S05]  /*0330*/  CALL.REL.NOINC `($__internal_1_$__cuda_sm3x_div_rn_noftz_f32_slowpath) ;  /* 0x0000000000b07944 */ /* 0x000fea0003c00000 */
[----:B------:R-:W-:-:S07]  /*0340*/  MOV R3, R0 ;  /* 0x0000000000037202 */ /* 0x000fce0000000f00 */
.L_x_23:
[----:B------:R-:W-:Y:S05]  /*0350*/  BSYNC.RECONVERGENT B0 ;  /* 0x0000000000007941 */ /* 0x000fea0003800200 */
.L_x_22:
[----:B------:R-:W-:Y:S01]  /*0360*/  STG.E desc[UR4][R6.64], R3 ;  /* 0x0000000306007986 */ /* 0x000fe2000c101904 */
[----:B------:R-:W-:Y:S05]  /*0370*/  EXIT ;  /* 0x000000000000794d */ /* 0x000fea0003800000 */
.L_x_19:
[----:B------:R-:W0:Y:S01]  /*0380*/  LDC.64 R2, c[0x0][0x380] ;  /* 0x0000e000ff027b82 */ /* 0x000e220000000a00 */
[----:B------:R-:W-:Y:S02]  /*0390*/  IMAD R7, R13, 0x3e9, RZ ;  /* 0x000003e90d077824 */ /* 0x000fe400078e02ff */
[----:B------:R-:W-:Y:S02]  /*03a0*/  IMAD R9, R12, 0x3e8, R13 ;  /* 0x000003e80c097824 */ /* 0x000fe400078e020d */
[----:B0-----:R-:W-:-:S06]  /*03b0*/  IMAD.WIDE R6, R7, 0x4, R2 ;  /* 0x0000000407067825 */ /* 0x001fcc00078e0202 */
[----:B------:R-:W2:Y:S01]  /*03c0*/  LDG.E R7, desc[UR4][R6.64] ;  /* 0x0000000406077981 */ /* 0x000ea2000c1e1900 */
[----:B------:R-:W-:-:S05]  /*03d0*/  IMAD.WIDE R2, R9, 0x4, R2 ;  /* 0x0000000409027825 */ /* 0x000fca00078e0202 */
[----:B------:R-:W3:Y:S01]  /*03e0*/  LDG.E R0, desc[UR4][R2.64] ;  /* 0x0000000402007981 */ /* 0x000ee2000c1e1900 */
[----:B--2---:R-:W0:Y:S08]  /*03f0*/  MUFU.RCP R4, R7 ;  /* 0x0000000700047308 */ /* 0x004e300000001000 */
[----:B---3--:R-:W1:Y:S01]  /*0400*/  FCHK P0, R0, R7 ;  /* 0x0000000700007302 */ /* 0x008e620000000000 */
[----:B0-----:R-:W-:-:S04]  /*0410*/  FFMA R9, -R7, R4, 1 ;  /* 0x3f80000007097423 */ /* 0x001fc80000000104 */
[----:B------:R-:W-:-:S04]  /*0420*/  FFMA R9, R4, R9, R4 ;  /* 0x0000000904097223 */ /* 0x000fc80000000004 */
[----:B------:R-:W-:-:S04]  /*0430*/  FFMA R4, R0, R9, RZ ;  /* 0x0000000900047223 */ /* 0x000fc800000000ff */
[----:B------:R-:W-:-:S04]  /*0440*/  FFMA R8, -R7, R4, R0 ;  /* 0x0000000407087223 */ /* 0x000fc80000000100 */
[----:B------:R-:W-:Y:S01]  /*0450*/  FFMA R13, R9, R8, R4 ;  /* 0x00000008090d7223 */ /* 0x000fe20000000004 */
[----:B-1----:R-:W-:Y:S06]  /*0460*/  @!P0 BRA `(.L_x_24) ;  /* 0x0000000000108947 */ /* 0x002fec0003800000 */
[----:B------:R-:W-:Y:S01]  /*0470*/  IMAD.MOV.U32 R3, RZ, RZ, R7 ;  /* 0x000000ffff037224 */ /* 0x000fe200078e0007 */
[----:B------:R-:W-:-:S07]  /*0480*/  MOV R2, 0x4a0 ;  /* 0x000004a000027802 */ /* 0x000fce0000000f00 */
[----:B------:R-:W-:Y:S05]  /*0490*/  CALL.REL.NOINC `($__internal_1_$__cuda_sm3x_div_rn_noftz_f32_slowpath) ;  /* 0x0000000000587944 */ /* 0x000fea0003c00000 */
[----:B------:R-:W-:-:S07]  /*04a0*/  IMAD.MOV.U32 R13, RZ, RZ, R0 ;  /* 0x000000ffff0d7224 */ /* 0x000fce00078e0000 */
.L_x_24:
[----:B------:R-:W0:Y:S08]  /*04b0*/  LDC.64 R14, c[0x3][RZ] ;  /* 0x00c00000ff0e7b82 */ /* 0x000e300000000a00 */
[----:B------:R-:W1:Y:S08]  /*04c0*/  LDC.64 R6, c[0x0][0x380] ;  /* 0x0000e000ff067b82 */ /* 0x000e700000000a00 */
[----:B------:R-:W2:Y:S01]  /*04d0*/  LDC.64 R2, c[0x0][0x390] ;  /* 0x0000e400ff027b82 */ /* 0x000ea20000000a00 */
[----:B0-----:R-:W-:-:S07]  /*04e0*/  IMAD R15, R15, 0x3e8, R5 ;  /* 0x000003e80f0f7824 */ /* 0x001fce00078e0205 */
[----:B------:R-:W0:Y:S01]  /*04f0*/  LDC.64 R10, c[0x0][0x388] ;  /* 0x0000e200ff0a7b82 */ /* 0x000e220000000a00 */
[----:B------:R-:W-:Y:S02]  /*0500*/  IMAD R19, R14, 0x3e8, R5 ;  /* 0x000003e80e137824 */ /* 0x000fe400078e0205 */
[----:B-1----:R-:W-:-:S04]  /*0510*/  IMAD.WIDE R4, R15, 0x4, R6 ;  /* 0x000000040f047825 */ /* 0x002fc800078e0206 */
[----:B------:R-:W-:Y:S01]  /*0520*/  IMAD.WIDE R8, R19, 0x4, R6 ;  /* 0x0000000413087825 */ /* 0x000fe200078e0206 */
[----:B--2---:R-:W-:Y:S04]  /*0530*/  STG.E desc[UR4][R2.64], R13 ;  /* 0x0000000d02007986 */ /* 0x004fe8000c101904 */
[----:B------:R-:W2:Y:S04]  /*0540*/  LDG.E R4, desc[UR4][R4.64] ;  /* 0x0000000404047981 */ /* 0x000ea8000c1e1900 */
[----:B------:R-:W2:Y:S02]  /*0550*/  LDG.E R7, desc[UR4][R8.64] ;  /* 0x0000000408077981 */ /* 0x000ea4000c1e1900 */
[----:B--2---:R-:W-:Y:S01]  /*0560*/  FFMA R17, R4, -R13, R7 ;  /* 0x8000000d04117223 */ /* 0x004fe20000000007 */
[----:B0-----:R-:W-:-:S04]  /*0570*/  IMAD.WIDE R6, R15, 0x4, R10 ;  /* 0x000000040f067825 */ /* 0x001fc800078e020a */
[----:B------:R-:W-:Y:S01]  /*0580*/  IMAD.WIDE R10, R19, 0x4, R10 ;  /* 0x00000004130a7825 */ /* 0x000fe200078e020a */
[----:B------:R-:W-:Y:S04]  /*0590*/  STG.E desc[UR4][R8.64], R17 ;  /* 0x0000001108007986 */ /* 0x000fe8000c101904 */
[----:B------:R-:W2:Y:S04]  /*05a0*/  LDG.E R0, desc[UR4][R2.64] ;  /* 0x0000000402007981 */ /* 0x000ea8000c1e1900 */
[----:B------:R-:W2:Y:S04]  /*05b0*/  LDG.E R7, desc[UR4][R6.64] ;  /* 0x0000000406077981 */ /* 0x000ea8000c1e1900 */
[----:B------:R-:W2:Y:S02]  /*05c0*/  LDG.E R15, desc[UR4][R10.64] ;  /* 0x000000040a0f7981 */ /* 0x000ea4000c1e1900 */
[----:B--2---:R-:W-:-:S05]  /*05d0*/  FFMA R15, -R0, R7, R15 ;  /* 0x00000007000f7223 */ /* 0x004fca000000010f */
[----:B------:R-:W-:Y:S01]  /*05e0*/  STG.E desc[UR4][R10.64], R15 ;  /* 0x0000000f0a007986 */ /* 0x000fe2000c101904 */
[----:B------:R-:W-:Y:S05]  /*05f0*/  EXIT ;  /* 0x000000000000794d */ /* 0x000fea0003800000 */
        .weak           $__internal_1_$__cuda_sm3x_div_rn_noftz_f32_slowpath
        .type           $__internal_1_$__cuda_sm3x_div_rn_noftz_f32_slowpath,@function
        .size           $__internal_1_$__cuda_sm3x_div_rn_noftz_f32_slowpath,(.L_x_38 - $__internal_1_$__cuda_sm3x_div_rn_noftz_f32_slowpath)
$__internal_1_$__cuda_sm3x_div_rn_noftz_f32_slowpath:
[----:B------:R-:W-:Y:S01]  /*0600*/  SHF.R.U32.HI R9, RZ, 0x17, R3 ;  /* 0x00000017ff097819 */ /* 0x000fe20000011603 */
[----:B------:R-:W-:Y:S01]  /*0610*/  BSSY.RECONVERGENT B1, `(.L_x_25) ;  /* 0x0000062000017945 */ /* 0x000fe20003800200 */
[----:B------:R-:W-:Y:S02]  /*0620*/  SHF.R.U32.HI R8, RZ, 0x17, R0 ;  /* 0x00000017ff087819 */ /* 0x000fe40000011600 */
[----:B------:R-:W-:Y:S02]  /*0630*/  LOP3.LUT R9, R9, 0xff, RZ, 0xc0, !PT ;  /* 0x000000ff09097812 */ /* 0x000fe400078ec0ff */
[----:B------:R-:W-:Y:S02]  /*0640*/  LOP3.LUT R12, R8, 0xff, RZ, 0xc0, !PT ;  /* 0x000000ff080c7812 */ /* 0x000fe400078ec0ff */
[----:B------:R-:W-:-:S03]  /*0650*/  IADD3 R11, PT, PT, R9, -0x1, RZ ;  /* 0xffffffff090b7810 */ /* 0x000fc60007ffe0ff */
[----:B------:R-:W-:Y:S01]  /*0660*/  VIADD R10, R12, 0xffffffff ;  /* 0xffffffff0c0a7836 */ /* 0x000fe20000000000 */
        /* <DEDUP_REMOVED lines=22> */
[----:B------:R-:W-:Y:S01]  /*07d0*/  @P0 MOV R8, RZ ;  /* 0x000000ff00080202 */ /* 0x000fe20000000f00 */
[----:B------:R-:W-:Y:S02]  /*07e0*/  @!P0 IMAD.MOV.U32 R8, RZ, RZ, -0x40 ;  /* 0xffffffc0ff088424 */ /* 0x000fe400078e00ff */
[----:B------:R-:W-:Y:S01]  /*07f0*/  @!P0 FFMA R0, R0, 1.84467440737095516160e+19, RZ ;  /* 0x5f80000000008823 */ /* 0x000fe200000000ff */
[----:B------:R-:W-:Y:S01]  /*0800*/  @!P1 FFMA R3, R3, 1.84467440737095516160e+19, RZ ;  /* 0x5f80000003039823 */ /* 0x000fe200000000ff */
[----:B------:R-:W-:-:S07]  /*0810*/  @!P1 VIADD R8, R8, 0x40 ;  /* 0x0000004008089836 */ /* 0x000fce0000000000 */
.L_x_26:
[----:B------:R-:W-:Y:S01]  /*0820*/  LEA R10, R9, 0xc0800000, 0x17 ;  /* 0xc0800000090a7811 */ /* 0x000fe200078eb8ff */
[----:B------:R-:W-:Y:S03]  /*0830*/  BSSY.RECONVERGENT B2, `(.L_x_31) ;  /* 0x0000036000027945 */ /* 0x000fe60003800200 */
[----:B------:R-:W-:Y:S01]  /*0840*/  IADD3 R10, PT, PT, -R10, R3, RZ ;  /* 0x000000030a0a7210 */ /* 0x000fe20007ffe1ff */
[----:B------:R-:W-:-:S03]  /*0850*/  VIADD R3, R12, 0xffffff81 ;  /* 0xffffff810c037836 */ /* 0x000fc60000000000 */
        /* <DEDUP_REMOVED lines=13> */
[----:B------:R-:W-:-:S04]  /*0930*/  LOP3.LUT R3, R3, 0xff, RZ, 0xc0, !PT ;  /* 0x000000ff03037812 */ /* 0x000fc800078ec0ff */
[----:B------:R-:W-:-:S05]  /*0940*/  IADD3 R13, PT, PT, R3, R9, RZ ;  /* 0x00000009030d7210 */ /* 0x000fca0007ffe0ff */
        /* <DEDUP_REMOVED lines=11> */
[C---:B------:R-:W-:Y:S01]  /*0a00*/  IADD3 R10, PT, PT, R13.reuse, 0x20, RZ ;  /* 0x000000200d0a7810 */ /* 0x040fe20007ffe0ff */
        /* <DEDUP_REMOVED lines=16> */
[----:B------:R-:W-:-:S04]  /*0b10*/  LOP3.LUT R3, R3, R8, RZ, 0xc0, !PT ;  /* 0x0000000803037212 */ /* 0x000fc800078ec0ff */
[----:B------:R-:W-:-:S04]  /*0b20*/  IADD3 R3, PT, PT, R10, R3, RZ ;  /* 0x000000030a037210 */ /* 0x000fc80007ffe0ff */
[----:B------:R-:W-:Y:S01]  /*0b30*/  LOP3.LUT R0, R3, R0, RZ, 0xfc, !PT ;  /* 0x0000000003007212 */ /* 0x000fe200078efcff */
[----:B------:R-:W-:Y:S06]  /*0b40*/  BRA `(.L_x_34) ;  /* 0x0000000000107947 */ /* 0x000fec0003800000 */
.L_x_33:
[----:B------:R-:W-:-:S04]  /*0b50*/  LOP3.LUT R0, R0, 0x80000000, RZ, 0xc0, !PT ;  /* 0x8000000000007812 */ /* 0x000fc800078ec0ff */
[----:B------:R-:W-:Y:S01]  /*0b60*/  LOP3.LUT R0, R0, 0x7f800000, RZ, 0xfc, !PT ;  /* 0x7f80000000007812 */ /* 0x000fe200078efcff */
[----:B------:R-:W-:Y:S06]  /*0b70*/  BRA `(.L_x_34) ;  /* 0x0000000000047947 */ /* 0x000fec0003800000 */
.L_x_32:
[----:B------:R-:W-:-:S07]  /*0b80*/  IMAD R0, R9, 0x800000, R0 ;  /* 0x0080000009007824 */ /* 0x000fce00078e0200 */
.L_x_34:
[----:B------:R-:W-:Y:S05]  /*0b90*/  BSYNC.RECONVERGENT B2 ;  /* 0x0000000000027941 */ /* 0x000fea0003800200 */
.L_x_31:
[----:B------:R-:W-:Y:S05]  /*0ba0*/  BRA `(.L_x_35) ;  /* 0x0000000000207947 */ /* 0x000fea0003800000 */
.L_x_30:
[----:B------:R-:W-:-:S04]  /*0bb0*/  LOP3.LUT R0, R3, 0x80000000, R0, 0x48, !PT ;  /* 0x8000000003007812 */ /* 0x000fc800078e4800 */
[----:B------:R-:W-:Y:S01]  /*0bc0*/  LOP3.LUT R0, R0, 0x7f800000, RZ, 0xfc, !PT ;  /* 0x7f80000000007812 */ /* 0x000fe200078efcff */
[----:B------:R-:W-:Y:S06]  /*0bd0*/  BRA `(.L_x_35) ;  /* 0x0000000000147947 */ /* 0x000fec0003800000 */
.L_x_29:
[----:B------:R-:W-:Y:S01]  /*0be0*/  LOP3.LUT R0, R3, 0x80000000, R0, 0x48, !PT ;  /* 0x8000000003007812 */ /* 0x000fe200078e4800 */
[----:B------:R-:W-:Y:S06]  /*0bf0*/  BRA `(.L_x_35) ;  /* 0x00000000000c7947 */ /* 0x000fec0003800000 */
.L_x_28:
[----:B------:R-:W0:Y:S01]  /*0c00*/  MUFU.RSQ R0, -QNAN ;  /* 0xffc0000000007908 */ /* 0x000e220000001400 */
[----:B------:R-:W-:Y:S05]  /*0c10*/  BRA `(.L_x_35) ;  /* 0x0000000000047947 */ /* 0x000fea0003800000 */
.L_x_27:
[----:B------:R-:W-:-:S07]  /*0c20*/  FADD.FTZ R0, R0, R3 ;  /* 0x0000000300007221 */ /* 0x000fce0000010000 */
.L_x_35:
[----:B------:R-:W-:Y:S05]  /*0c30*/  BSYNC.RECONVERGENT B1 ;  /* 0x0000000000017941 */ /* 0x000fea0003800200 */
.L_x_25:
[----:B------:R-:W-:-:S04]  /*0c40*/  HFMA2 R3, -RZ, RZ, 0, 0 ;  /* 0x00000000ff037431 */ /* 0x000fc800000001ff */
[----:B0-----:R-:W-:Y:S05]  /*0c50*/  RET.REL.NODEC R2 `(_Z12cuda_do_mathPfS_S_) ;  /* 0xfffffff002e87950 */ /* 0x001fea0003c3ffff */
.L_x_36:
        /* <DEDUP_REMOVED lines=10> */
.L_x_38:


//--------------------- .nv.shared.reserved.0     --------------------------
	.section	.nv.shared.reserved.0,"aw",@nobits
	.weak		__nv_reservedSMEM_offset_0_alias
	.size		__nv_reservedSMEM_offset_0_alias, 0, 64
	.other		__nv_reservedSMEM_offset_0_alias,@"STO_CUDA_RESERVED_SHARED STV_DEFAULT"
__nv_reservedSMEM_offset_0_alias:
	.zero		0
	.zero		64


//--------------------- .nv.constant0._Z8copy_rowPfS_S_Pi --------------------------
	.section	.nv.constant0._Z8copy_rowPfS_S_Pi,"a",@progbits
	.sectionflags	@""
	.align	4
.nv.constant0._Z8copy_rowPfS_S_Pi:
	.zero		928


//--------------------- .nv.constant0._Z10reduce_maxPfS_PiS0_ --------------------------
	.section	.nv.constant0._Z10reduce_maxPfS_PiS0_,"a",@progbits
	.sectionflags	@""
	.align	4
.nv.constant0._Z10reduce_maxPfS_PiS0_:
	.zero		928


//--------------------- .nv.constant0._Z9normalizePfS_S_Pi --------------------------
	.section	.nv.constant0._Z9normalizePfS_S_Pi,"a",@progbits
	.sectionflags	@""
	.align	4
.nv.constant0._Z9normalizePfS_S_Pi:
	.zero		928


//--------------------- .nv.constant0._Z4elimPfS_S_ --------------------------
	.section	.nv.constant0._Z4elimPfS_S_,"a",@progbits
	.sectionflags	@""
	.align	4
.nv.constant0._Z4elimPfS_S_:
	.zero		920


//--------------------- .nv.constant0._Z12cuda_do_mathPfS_S_ --------------------------
	.section	.nv.constant0._Z12cuda_do_mathPfS_S_,"a",@progbits
	.sectionflags	@""
	.align	4
.nv.constant0._Z12cuda_do_mathPfS_S_:
	.zero		920


//--------------------- SYMBOLS --------------------------

	.type		.nv.reservedSmem.offset0,@object
	.size		.nv.reservedSmem.offset0,0x4
